	.target	sm_90a

	.elftype	@"ET_EXEC"


//--------------------- .note.nv.tkinfo           --------------------------
	.section	.note.nv.tkinfo,"",@"SHT_NOTE"
	.sectionflags	@"SHF_NOTE_NV_TKINFO"
	.tkinfo
        /*0018*/ 	.word	0x00000002
        /*0030*/ 	.string	""
        /*0030*/ 	.string	"ptxas"
        /*0030*/ 	.string	"Cuda compilation tools, release 13.0, V13.0.88"
        /*0030*/ 	.string	"Build cuda_13.0.r13.0/compiler.36424714_0"
        /*0030*/ 	.string	"-arch sm_90a -m 64 "



//--------------------- .note.nv.cuinfo           --------------------------
	.section	.note.nv.cuinfo,"",@"SHT_NOTE"
	.sectionflags	@"SHF_NOTE_NV_CUINFO"
        /*0018*/ 	.short	0x0002
        /*001a*/ 	.short	0x005a
        /*001c*/ 	.short	0x0082
	.zero		2


//--------------------- .nv.info                  --------------------------
	.section	.nv.info,"",@"SHT_CUDA_INFO"
	.align	4


	//----- nvinfo : EIATTR_REGCOUNT
	.align		4
        /*0000*/ 	.byte	0x04, 0x2f
        /*0002*/ 	.short	(.L_15 - .L_14)
	.align		4
.L_14:
        /*0004*/ 	.word	index@(_ZN7cutlass13device_kernelINS_4gemm6kernel13GemmUniversalIN4cute5tupleIJiiiiEEENS1_10collective13CollectiveMmaINS1_34MainloopSm90TmaGmmaWarpSpecializedILi18ENS5_IJNS4_1CILi4EEENSA_ILi1EEESC_EEENS1_35KernelTmaWarpSpecializedCooperativeEEENS5_IJNSA_ILi128EEENSA_ILi64EEESH_EEEaNS5_IJlSC_lEEEaSJ_NS4_8TiledMMAINS4_8MMA_AtomIJNS4_4SM904GMMA26MMA_64x64x32_S32S8S8_SS_TNEEEENS4_6LayoutINS5_IJNSA_ILi2EEESC_SC_EEENS5_IJSC_NSA_ILi0EEEST_EEEEENS5_IJNS4_10UnderscoreESW_SW_EEEEENS4_13SM90_TMA_LOADENS4_14ComposedLayoutINS4_7SwizzleILi2ELi4ELi3EEENS4_18smem_ptr_flag_bitsILi8EEENSQ_INS5_IJNSA_ILi8EEESH_EEENS5_IJSH_SC_EEEEEEEvNS4_8identityENS4_23SM90_TMA_LOAD_MULTICASTES19_vS1A_EENS_8epilogue10collective6detail29Sm90TmaWarpSpecializedAdapterINS1E_15DefaultEpilogueIaSJ_SJ_NS1D_6thread17LinearCombinationIaLi1EiiLNS1I_9ScaleType4KindE0ELNS_15FloatRoundStyleE2EaEENS1_15EpilogueDefaultEEEEEvvEEEEvNT_6ParamsE)
        /*0008*/ 	.word	0x000000a8


	//----- nvinfo : EIATTR_FRAME_SIZE
	.align		4
.L_15:
        /*000c*/ 	.byte	0x04, 0x11
        /*000e*/ 	.short	(.L_17 - .L_16)
	.align		4
.L_16:
        /*0010*/ 	.word	index@(_ZN7cutlass13device_kernelINS_4gemm6kernel13GemmUniversalIN4cute5tupleIJiiiiEEENS1_10collective13CollectiveMmaINS1_34MainloopSm90TmaGmmaWarpSpecializedILi18ENS5_IJNS4_1CILi4EEENSA_ILi1EEESC_EEENS1_35KernelTmaWarpSpecializedCooperativeEEENS5_IJNSA_ILi128EEENSA_ILi64EEESH_EEEaNS5_IJlSC_lEEEaSJ_NS4_8TiledMMAINS4_8MMA_AtomIJNS4_4SM904GMMA26MMA_64x64x32_S32S8S8_SS_TNEEEENS4_6LayoutINS5_IJNSA_ILi2EEESC_SC_EEENS5_IJSC_NSA_ILi0EEEST_EEEEENS5_IJNS4_10UnderscoreESW_SW_EEEEENS4_13SM90_TMA_LOADENS4_14ComposedLayoutINS4_7SwizzleILi2ELi4ELi3EEENS4_18smem_ptr_flag_bitsILi8EEENSQ_INS5_IJNSA_ILi8EEESH_EEENS5_IJSH_SC_EEEEEEEvNS4_8identityENS4_23SM90_TMA_LOAD_MULTICASTES19_vS1A_EENS_8epilogue10collective6detail29Sm90TmaWarpSpecializedAdapterINS1E_15DefaultEpilogueIaSJ_SJ_NS1D_6thread17LinearCombinationIaLi1EiiLNS1I_9ScaleType4KindE0ELNS_15FloatRoundStyleE2EaEENS1_15EpilogueDefaultEEEEEvvEEEEvNT_6ParamsE)
        /*0014*/ 	.word	0x00000000


	//----- nvinfo : EIATTR_MIN_STACK_SIZE
	.align		4
.L_17:
        /*0018*/ 	.byte	0x04, 0x12
        /*001a*/ 	.short	(.L_19 - .L_18)
	.align		4
.L_18:
        /*001c*/ 	.word	index@(_ZN7cutlass13device_kernelINS_4gemm6kernel13GemmUniversalIN4cute5tupleIJiiiiEEENS1_10collective13CollectiveMmaINS1_34MainloopSm90TmaGmmaWarpSpecializedILi18ENS5_IJNS4_1CILi4EEENSA_ILi1EEESC_EEENS1_35KernelTmaWarpSpecializedCooperativeEEENS5_IJNSA_ILi128EEENSA_ILi64EEESH_EEEaNS5_IJlSC_lEEEaSJ_NS4_8TiledMMAINS4_8MMA_AtomIJNS4_4SM904GMMA26MMA_64x64x32_S32S8S8_SS_TNEEEENS4_6LayoutINS5_IJNSA_ILi2EEESC_SC_EEENS5_IJSC_NSA_ILi0EEEST_EEEEENS5_IJNS4_10UnderscoreESW_SW_EEEEENS4_13SM90_TMA_LOADENS4_14ComposedLayoutINS4_7SwizzleILi2ELi4ELi3EEENS4_18smem_ptr_flag_bitsILi8EEENSQ_INS5_IJNSA_ILi8EEESH_EEENS5_IJSH_SC_EEEEEEEvNS4_8identityENS4_23SM90_TMA_LOAD_MULTICASTES19_vS1A_EENS_8epilogue10collective6detail29Sm90TmaWarpSpecializedAdapterINS1E_15DefaultEpilogueIaSJ_SJ_NS1D_6thread17LinearCombinationIaLi1EiiLNS1I_9ScaleType4KindE0ELNS_15FloatRoundStyleE2EaEENS1_15EpilogueDefaultEEEEEvvEEEEvNT_6ParamsE)
        /*0020*/ 	.word	0x00000000
.L_19:


//--------------------- .nv.compat                --------------------------
	.section	.nv.compat,"",@"SHT_CUDA_COMPAT_INFO"
	.align	4
        /*0000*/ 	.byte	0x02, 0x09, 0x01, 0x00, 0x02, 0x02, 0x04, 0x00, 0x02, 0x05, 0x05, 0x00, 0x03, 0x07, 0x01, 0x01
        /*0010*/ 	.byte	0x02, 0x03, 0x01, 0x00, 0x02, 0x06, 0x01, 0x00, 0x04, 0x0b, 0x08, 0x00, 0x00, 0x00, 0x00, 0x00
        /*0020*/ 	.byte	0x00, 0x00, 0x00, 0x00


//--------------------- .nv.info._ZN7cutlass13device_kernelINS_4gemm6kernel13GemmUniversalIN4cute5tupleIJiiiiEEENS1_10collective13CollectiveMmaINS1_34MainloopSm90TmaGmmaWarpSpecializedILi18ENS5_IJNS4_1CILi4EEENSA_ILi1EEESC_EEENS1_35KernelTmaWarpSpecializedCooperativeEEENS5_IJNSA_ILi128EEENSA_ILi64EEESH_EEEaNS5_IJlSC_lEEEaSJ_NS4_8TiledMMAINS4_8MMA_AtomIJNS4_4SM904GMMA26MMA_64x64x32_S32S8S8_SS_TNEEEENS4_6LayoutINS5_IJNSA_ILi2EEESC_SC_EEENS5_IJSC_NSA_ILi0EEEST_EEEEENS5_IJNS4_10UnderscoreESW_SW_EEEEENS4_13SM90_TMA_LOADENS4_14ComposedLayoutINS4_7SwizzleILi2ELi4ELi3EEENS4_18smem_ptr_flag_bitsILi8EEENSQ_INS5_IJNSA_ILi8EEESH_EEENS5_IJSH_SC_EEEEEEEvNS4_8identityENS4_23SM90_TMA_LOAD_MULTICASTES19_vS1A_EENS_8epilogue10collective6detail29Sm90TmaWarpSpecializedAdapterINS1E_15DefaultEpilogueIaSJ_SJ_NS1D_6thread17LinearCombinationIaLi1EiiLNS1I_9ScaleType4KindE0ELNS_15FloatRoundStyleE2EaEENS1_15EpilogueDefaultEEEEEvvEEEEvNT_6ParamsE --------------------------
	.section	.nv.info._ZN7cutlass13device_kernelINS_4gemm6kernel13GemmUniversalIN4cute5tupleIJiiiiEEENS1_10collective13CollectiveMmaINS1_34MainloopSm90TmaGmmaWarpSpecializedILi18ENS5_IJNS4_1CILi4EEENSA_ILi1EEESC_EEENS1_35KernelTmaWarpSpecializedCooperativeEEENS5_IJNSA_ILi128EEENSA_ILi64EEESH_EEEaNS5_IJlSC_lEEEaSJ_NS4_8TiledMMAINS4_8MMA_AtomIJNS4_4SM904GMMA26MMA_64x64x32_S32S8S8_SS_TNEEEENS4_6LayoutINS5_IJNSA_ILi2EEESC_SC_EEENS5_IJSC_NSA_ILi0EEEST_EEEEENS5_IJNS4_10UnderscoreESW_SW_EEEEENS4_13SM90_TMA_LOADENS4_14ComposedLayoutINS4_7SwizzleILi2ELi4ELi3EEENS4_18smem_ptr_flag_bitsILi8EEENSQ_INS5_IJNSA_ILi8EEESH_EEENS5_IJSH_SC_EEEEEEEvNS4_8identityENS4_23SM90_TMA_LOAD_MULTICASTES19_vS1A_EENS_8epilogue10collective6detail29Sm90TmaWarpSpecializedAdapterINS1E_15DefaultEpilogueIaSJ_SJ_NS1D_6thread17LinearCombinationIaLi1EiiLNS1I_9ScaleType4KindE0ELNS_15FloatRoundStyleE2EaEENS1_15EpilogueDefaultEEEEEvvEEEEvNT_6ParamsE,"",@"SHT_CUDA_INFO"
	.sectionflags	@""
	.align	4


	//----- nvinfo : EIATTR_CUDA_API_VERSION
	.align		4
        /*0000*/ 	.byte	0x04, 0x37
        /*0002*/ 	.short	(.L_21 - .L_20)
.L_20:
        /*0004*/ 	.word	0x00000082


	//----- nvinfo : EIATTR_KPARAM_INFO
	.align		4
.L_21:
        /*0008*/ 	.byte	0x04, 0x17
        /*000a*/ 	.short	(.L_23 - .L_22)
.L_22:
        /*000c*/ 	.word	0x00000000
        /*0010*/ 	.short	0x0000
        /*0012*/ 	.short	0x0070
        /*0014*/ 	.byte	0x00, 0xf0, 0x01, 0x10


	//----- nvinfo : EIATTR_SPARSE_MMA_MASK
	.align		4
.L_23:
        /*0018*/ 	.byte	0x03, 0x50
        /*001a*/ 	.short	0x0000


	//----- nvinfo : EIATTR_MAXREG_COUNT
	.align		4
        /*001c*/ 	.byte	0x03, 0x1b
        /*001e*/ 	.short	0x00a8


	//----- nvinfo : EIATTR_NUM_BARRIERS
	.align		4
        /*0020*/ 	.byte	0x02, 0x4c
        /*0022*/ 	.byte	0x01
	.zero		1


	//----- nvinfo : EIATTR_EXTERNS
	.align		4
        /*0024*/ 	.byte	0x04, 0x0f
        /*0026*/ 	.short	(.L_25 - .L_24)


	//   ....[0]....
	.align		4
.L_24:
        /*0028*/ 	.word	index@(__assertfail)


	//----- nvinfo : EIATTR_MERCURY_ISA_VERSION
	.align		4
.L_25:
        /*002c*/ 	.byte	0x03, 0x5f
        /*002e*/ 	.short	0x0101


	//----- nvinfo : EIATTR_INT_WARP_WIDE_INSTR_OFFSETS
	.align		4
        /*0030*/ 	.byte	0x04, 0x31
        /*0032*/ 	.short	(.L_27 - .L_26)


	//   ....[0]....
.L_26:
        /*0034*/ 	.word	0x00000670


	//   ....[1]....
        /*0038*/ 	.word	0x000006a0


	//   ....[2]....
        /*003c*/ 	.word	0x00000850


	//----- nvinfo : EIATTR_COOP_GROUP_MASK_REGIDS
	.align		4
.L_27:
        /*0040*/ 	.byte	0x04, 0x29
        /*0042*/ 	.short	(.L_29 - .L_28)


	//   ....[0]....
.L_28:
        /*0044*/ 	.word	0xffffffff


	//   ....[1]....
        /*0048*/ 	.word	0xffffffff


	//   ....[2]....
        /*004c*/ 	.word	0xffffffff


	//   ....[3]....
        /*0050*/ 	.word	0xffffffff


	//   ....[4]....
        /*0054*/ 	.word	0xffffffff


	//   ....[5]....
        /*0058*/ 	.word	0xffffffff


	//----- nvinfo : EIATTR_COOP_GROUP_INSTR_OFFSETS
	.align		4
.L_29:
        /*005c*/ 	.byte	0x04, 0x28
        /*005e*/ 	.short	(.L_31 - .L_30)


	//   ....[0]....
.L_30:
        /*0060*/ 	.word	0x00000060


	//   ....[1]....
        /*0064*/ 	.word	0x00000070


	//   ....[2]....
        /*0068*/ 	.word	0x00000130


	//   ....[3]....
        /*006c*/ 	.word	0x000004c0


	//   ....[4]....
        /*0070*/ 	.word	0x00000a00


	//   ....[5]....
        /*0074*/ 	.word	0x00001430


	//----- nvinfo : EIATTR_REG_RECONFIG
	.align		4
.L_31:
        /*0078*/ 	.byte	0x01, 0x54
	.zero		2


	//----- nvinfo : EIATTR_SYSCALL_OFFSETS
	.align		4
        /*007c*/ 	.byte	0x04, 0x46
        /*007e*/ 	.short	(.L_33 - .L_32)


	//   ....[0]....
.L_32:
        /*0080*/ 	.word	0x000015f0


	//----- nvinfo : EIATTR_MBARRIER_INSTR_OFFSETS
	.align		4
.L_33:
        /*0084*/ 	.byte	0x04, 0x39
        /*0086*/ 	.short	(.L_35 - .L_34)


	//   ....[0]....
.L_34:
        /*0088*/ 	.word	0x00000250
        /*008c*/ 	.word	0x000000ff
        /*0090*/ 	.word	0x00000000
        /*0094*/ 	.short	0x0100
        /*0096*/ 	.byte	0x08
	.zero		1


	//   ....[1]....
        /*0098*/ 	.word	0x00000260
        /*009c*/ 	.word	0x000000ff
        /*00a0*/ 	.word	0x00000090
        /*00a4*/ 	.short	0x0100
        /*00a6*/ 	.byte	0x08
	.zero		1


	//   ....[2]....
        /*00a8*/ 	.word	0x00000270
        /*00ac*/ 	.word	0x000000ff
        /*00b0*/ 	.word	0x00000008
        /*00b4*/ 	.short	0x0100
        /*00b6*/ 	.byte	0x08
	.zero		1


	//   ....[3]....
        /*00b8*/ 	.word	0x00000280
        /*00bc*/ 	.word	0x000000ff
        /*00c0*/ 	.word	0x00000098
        /*00c4*/ 	.short	0x0100
        /*00c6*/ 	.byte	0x08
	.zero		1


	//   ....[4]....
        /*00c8*/ 	.word	0x00000290
        /*00cc*/ 	.word	0x000000ff
        /*00d0*/ 	.word	0x00000010
        /*00d4*/ 	.short	0x0100
        /*00d6*/ 	.byte	0x08
	.zero		1


	//   ....[5]....
        /*00d8*/ 	.word	0x000002a0
        /*00dc*/ 	.word	0x000000ff
        /*00e0*/ 	.word	0x000000a0
        /*00e4*/ 	.short	0x0100
        /*00e6*/ 	.byte	0x08
	.zero		1


	//   ....[6]....
        /*00e8*/ 	.word	0x000002b0
        /*00ec*/ 	.word	0x000000ff
        /*00f0*/ 	.word	0x00000018
        /*00f4*/ 	.short	0x0100
        /*00f6*/ 	.byte	0x08
	.zero		1


	//   ....[7]....
        /*00f8*/ 	.word	0x000002c0
        /*00fc*/ 	.word	0x000000ff
        /*0100*/ 	.word	0x000000a8
        /*0104*/ 	.short	0x0100
        /*0106*/ 	.byte	0x08
	.zero		1


	//   ....[8]....
        /*0108*/ 	.word	0x000002d0
        /*010c*/ 	.word	0x000000ff
        /*0110*/ 	.word	0x00000020
        /*0114*/ 	.short	0x0100
        /*0116*/ 	.byte	0x08
	.zero		1


	//   ....[9]....
        /*0118*/ 	.word	0x000002e0
        /*011c*/ 	.word	0x000000ff
        /*0120*/ 	.word	0x000000b0
        /*0124*/ 	.short	0x0100
        /*0126*/ 	.byte	0x08
	.zero		1


	//   ....[10]....
        /*0128*/ 	.word	0x000002f0
        /*012c*/ 	.word	0x000000ff
        /*0130*/ 	.word	0x00000028
        /*0134*/ 	.short	0x0100
        /*0136*/ 	.byte	0x08
	.zero		1


	//   ....[11]....
        /*0138*/ 	.word	0x00000300
        /*013c*/ 	.word	0x000000ff
        /*0140*/ 	.word	0x000000b8
        /*0144*/ 	.short	0x0100
        /*0146*/ 	.byte	0x08
	.zero		1


	//   ....[12]....
        /*0148*/ 	.word	0x00000310
        /*014c*/ 	.word	0x000000ff
        /*0150*/ 	.word	0x00000030
        /*0154*/ 	.short	0x0100
        /*0156*/ 	.byte	0x08
	.zero		1


	//   ....[13]....
        /*0158*/ 	.word	0x00000320
        /*015c*/ 	.word	0x000000ff
        /*0160*/ 	.word	0x000000c0
        /*0164*/ 	.short	0x0100
        /*0166*/ 	.byte	0x08
	.zero		1


	//   ....[14]....
        /*0168*/ 	.word	0x00000330
        /*016c*/ 	.word	0x000000ff
        /*0170*/ 	.word	0x00000038
        /*0174*/ 	.short	0x0100
        /*0176*/ 	.byte	0x08
	.zero		1


	//   ....[15]....
        /*0178*/ 	.word	0x00000340
        /*017c*/ 	.word	0x000000ff
        /*0180*/ 	.word	0x000000c8
        /*0184*/ 	.short	0x0100
        /*0186*/ 	.byte	0x08
	.zero		1


	//   ....[16]....
        /*0188*/ 	.word	0x00000350
        /*018c*/ 	.word	0x000000ff
        /*0190*/ 	.word	0x00000040
        /*0194*/ 	.short	0x0100
        /*0196*/ 	.byte	0x08
	.zero		1


	//   ....[17]....
        /*0198*/ 	.word	0x00000360
        /*019c*/ 	.word	0x000000ff
        /*01a0*/ 	.word	0x000000d0
        /*01a4*/ 	.short	0x0100
        /*01a6*/ 	.byte	0x08
	.zero		1


	//   ....[18]....
        /*01a8*/ 	.word	0x00000370
        /*01ac*/ 	.word	0x000000ff
        /*01b0*/ 	.word	0x00000048
        /*01b4*/ 	.short	0x0100
        /*01b6*/ 	.byte	0x08
	.zero		1


	//   ....[19]....
        /*01b8*/ 	.word	0x00000380
        /*01bc*/ 	.word	0x000000ff
        /*01c0*/ 	.word	0x000000d8
        /*01c4*/ 	.short	0x0100
        /*01c6*/ 	.byte	0x08
	.zero		1


	//   ....[20]....
        /*01c8*/ 	.word	0x00000390
        /*01cc*/ 	.word	0x000000ff
        /*01d0*/ 	.word	0x00000050
        /*01d4*/ 	.short	0x0100
        /*01d6*/ 	.byte	0x08
	.zero		1


	//   ....[21]....
        /*01d8*/ 	.word	0x000003a0
        /*01dc*/ 	.word	0x000000ff
        /*01e0*/ 	.word	0x000000e0
        /*01e4*/ 	.short	0x0100
        /*01e6*/ 	.byte	0x08
	.zero		1


	//   ....[22]....
        /*01e8*/ 	.word	0x000003b0
        /*01ec*/ 	.word	0x000000ff
        /*01f0*/ 	.word	0x00000058
        /*01f4*/ 	.short	0x0100
        /*01f6*/ 	.byte	0x08
	.zero		1


	//   ....[23]....
        /*01f8*/ 	.word	0x000003c0
        /*01fc*/ 	.word	0x000000ff
        /*0200*/ 	.word	0x000000e8
        /*0204*/ 	.short	0x0100
        /*0206*/ 	.byte	0x08
	.zero		1


	//   ....[24]....
        /*0208*/ 	.word	0x000003d0
        /*020c*/ 	.word	0x000000ff
        /*0210*/ 	.word	0x00000060
        /*0214*/ 	.short	0x0100
        /*0216*/ 	.byte	0x08
	.zero		1


	//   ....[25]....
        /*0218*/ 	.word	0x000003e0
        /*021c*/ 	.word	0x000000ff
        /*0220*/ 	.word	0x000000f0
        /*0224*/ 	.short	0x0100
        /*0226*/ 	.byte	0x08
	.zero		1


	//   ....[26]....
        /*0228*/ 	.word	0x000003f0
        /*022c*/ 	.word	0x000000ff
        /*0230*/ 	.word	0x00000068
        /*0234*/ 	.short	0x0100
        /*0236*/ 	.byte	0x08
	.zero		1


	//   ....[27]....
        /*0238*/ 	.word	0x00000400
        /*023c*/ 	.word	0x000000ff
        /*0240*/ 	.word	0x000000f8
        /*0244*/ 	.short	0x0100
        /*0246*/ 	.byte	0x08
	.zero		1


	//   ....[28]....
        /*0248*/ 	.word	0x00000410
        /*024c*/ 	.word	0x000000ff
        /*0250*/ 	.word	0x00000070
        /*0254*/ 	.short	0x0100
        /*0256*/ 	.byte	0x08
	.zero		1


	//   ....[29]....
        /*0258*/ 	.word	0x00000420
        /*025c*/ 	.word	0x000000ff
        /*0260*/ 	.word	0x00000100
        /*0264*/ 	.short	0x0100
        /*0266*/ 	.byte	0x08
	.zero		1


	//   ....[30]....
        /*0268*/ 	.word	0x00000430
        /*026c*/ 	.word	0x000000ff
        /*0270*/ 	.word	0x00000078
        /*0274*/ 	.short	0x0100
        /*0276*/ 	.byte	0x08
	.zero		1


	//   ....[31]....
        /*0278*/ 	.word	0x00000440
        /*027c*/ 	.word	0x000000ff
        /*0280*/ 	.word	0x00000108
        /*0284*/ 	.short	0x0100
        /*0286*/ 	.byte	0x08
	.zero		1


	//   ....[32]....
        /*0288*/ 	.word	0x00000450
        /*028c*/ 	.word	0x000000ff
        /*0290*/ 	.word	0x00000080
        /*0294*/ 	.short	0x0100
        /*0296*/ 	.byte	0x08
	.zero		1


	//   ....[33]....
        /*0298*/ 	.word	0x00000460
        /*029c*/ 	.word	0x000000ff
        /*02a0*/ 	.word	0x00000110
        /*02a4*/ 	.short	0x0100
        /*02a6*/ 	.byte	0x08
	.zero		1


	//   ....[34]....
        /*02a8*/ 	.word	0x00000470
        /*02ac*/ 	.word	0x000000ff
        /*02b0*/ 	.word	0x00000088
        /*02b4*/ 	.short	0x0100
        /*02b6*/ 	.byte	0x08
	.zero		1


	//   ....[35]....
        /*02b8*/ 	.word	0x00000480
        /*02bc*/ 	.word	0x000000ff
        /*02c0*/ 	.word	0x00000118
        /*02c4*/ 	.short	0x0100
        /*02c6*/ 	.byte	0x08
	.zero		1


	//   ....[36]....
        /*02c8*/ 	.word	0x000008e0
        /*02cc*/ 	.word	0x000000ff
        /*02d0*/ 	.word	0x00000130
        /*02d4*/ 	.short	0x0100
        /*02d6*/ 	.byte	0x06
	.zero		1


	//   ....[37]....
        /*02d8*/ 	.word	0x00000980
        /*02dc*/ 	.word	0x000000ff
        /*02e0*/ 	.word	0x00000138
        /*02e4*/ 	.short	0x0100
        /*02e6*/ 	.byte	0x06
	.zero		1


	//   ....[38]....
        /*02e8*/ 	.word	0x000016c0
        /*02ec*/ 	.word	0x00000003
        /*02f0*/ 	.word	0x00000000
        /*02f4*/ 	.short	0x010a
        /*02f6*/ 	.byte	0x3f
	.zero		1


	//   ....[39]....
        /*02f8*/ 	.word	0x00001700
        /*02fc*/ 	.word	0x00000003
        /*0300*/ 	.word	0x00000000
        /*0304*/ 	.short	0x010a
        /*0306*/ 	.byte	0x3f
	.zero		1


	//   ....[40]....
        /*0308*/ 	.word	0x000019d0
        /*030c*/ 	.word	0x00000005
        /*0310*/ 	.word	0x00000000
        /*0314*/ 	.short	0x010a
        /*0316*/ 	.byte	0x3f
	.zero		1


	//   ....[41]....
        /*0318*/ 	.word	0x00001a10
        /*031c*/ 	.word	0x00000005
        /*0320*/ 	.word	0x00000000
        /*0324*/ 	.short	0x010a
        /*0326*/ 	.byte	0x3f
	.zero		1


	//   ....[42]....
        /*0328*/ 	.word	0x00001b70
        /*032c*/ 	.word	0x00000005
        /*0330*/ 	.word	0x00000000
        /*0334*/ 	.short	0x0101
        /*0336*/ 	.byte	0x3f
	.zero		1


	//   ....[43]....
        /*0338*/ 	.word	0x00001d90
        /*033c*/ 	.word	0x00000003
        /*0340*/ 	.word	0x00000000
        /*0344*/ 	.short	0x0101
        /*0346*/ 	.byte	0x3f
	.zero		1


	//   ....[44]....
        /*0348*/ 	.word	0x00004c50
        /*034c*/ 	.word	0x00000017
        /*0350*/ 	.word	0x00000090
        /*0354*/ 	.short	0x010a
        /*0356*/ 	.byte	0x3f
	.zero		1


	//   ....[45]....
        /*0358*/ 	.word	0x00004fc0
        /*035c*/ 	.word	0x00000003
        /*0360*/ 	.word	0x00000138
        /*0364*/ 	.short	0x0101
        /*0366*/ 	.byte	0x3f
	.zero		1


	//   ....[46]....
        /*0368*/ 	.word	0x00005720
        /*036c*/ 	.word	0x00000007
        /*0370*/ 	.word	0x00000000
        /*0374*/ 	.short	0x010a
        /*0376*/ 	.byte	0x3f
	.zero		1


	//   ....[47]....
        /*0378*/ 	.word	0x000057a0
        /*037c*/ 	.word	0x00000008
        /*0380*/ 	.word	0x00000000
        /*0384*/ 	.short	0x010a
        /*0386*/ 	.byte	0x3f
	.zero		1


	//   ....[48]....
        /*0388*/ 	.word	0x00005830
        /*038c*/ 	.word	0x00000009
        /*0390*/ 	.word	0x00000000
        /*0394*/ 	.short	0x010a
        /*0396*/ 	.byte	0x3f
	.zero		1


	//   ....[49]....
        /*0398*/ 	.word	0x000058c0
        /*039c*/ 	.word	0x00000008
        /*03a0*/ 	.word	0x00000000
        /*03a4*/ 	.short	0x010a
        /*03a6*/ 	.byte	0x3f
	.zero		1


	//   ....[50]....
        /*03a8*/ 	.word	0x00005950
        /*03ac*/ 	.word	0x00000009
        /*03b0*/ 	.word	0x00000000
        /*03b4*/ 	.short	0x010a
        /*03b6*/ 	.byte	0x3f
	.zero		1


	//   ....[51]....
        /*03b8*/ 	.word	0x000059e0
        /*03bc*/ 	.word	0x00000008
        /*03c0*/ 	.word	0x00000000
        /*03c4*/ 	.short	0x010a
        /*03c6*/ 	.byte	0x3f
	.zero		1


	//   ....[52]....
        /*03c8*/ 	.word	0x00005a70
        /*03cc*/ 	.word	0x00000009
        /*03d0*/ 	.word	0x00000000
        /*03d4*/ 	.short	0x010a
        /*03d6*/ 	.byte	0x3f
	.zero		1


	//   ....[53]....
        /*03d8*/ 	.word	0x00005b00
        /*03dc*/ 	.word	0x00000008
        /*03e0*/ 	.word	0x00000000
        /*03e4*/ 	.short	0x010a
        /*03e6*/ 	.byte	0x3f
	.zero		1


	//   ....[54]....
        /*03e8*/ 	.word	0x00005b90
        /*03ec*/ 	.word	0x00000009
        /*03f0*/ 	.word	0x00000000
        /*03f4*/ 	.short	0x010a
        /*03f6*/ 	.byte	0x3f
	.zero		1


	//   ....[55]....
        /*03f8*/ 	.word	0x00005c20
        /*03fc*/ 	.word	0x00000008
        /*0400*/ 	.word	0x00000000
        /*0404*/ 	.short	0x010a
        /*0406*/ 	.byte	0x3f
	.zero		1


	//   ....[56]....
        /*0408*/ 	.word	0x00005cb0
        /*040c*/ 	.word	0x00000009
        /*0410*/ 	.word	0x00000000
        /*0414*/ 	.short	0x010a
        /*0416*/ 	.byte	0x3f
	.zero		1


	//   ....[57]....
        /*0418*/ 	.word	0x00005d40
        /*041c*/ 	.word	0x00000008
        /*0420*/ 	.word	0x00000000
        /*0424*/ 	.short	0x010a
        /*0426*/ 	.byte	0x3f
	.zero		1


	//   ....[58]....
        /*0428*/ 	.word	0x00005dd0
        /*042c*/ 	.word	0x00000009
        /*0430*/ 	.word	0x00000000
        /*0434*/ 	.short	0x010a
        /*0436*/ 	.byte	0x3f
	.zero		1


	//   ....[59]....
        /*0438*/ 	.word	0x00005e60
        /*043c*/ 	.word	0x00000008
        /*0440*/ 	.word	0x00000000
        /*0444*/ 	.short	0x010a
        /*0446*/ 	.byte	0x3f
	.zero		1


	//   ....[60]....
        /*0448*/ 	.word	0x00005ef0
        /*044c*/ 	.word	0x00000009
        /*0450*/ 	.word	0x00000000
        /*0454*/ 	.short	0x010a
        /*0456*/ 	.byte	0x3f
	.zero		1


	//   ....[61]....
        /*0458*/ 	.word	0x00005f80
        /*045c*/ 	.word	0x00000008
        /*0460*/ 	.word	0x00000000
        /*0464*/ 	.short	0x010a
        /*0466*/ 	.byte	0x3f
	.zero		1


	//   ....[62]....
        /*0468*/ 	.word	0x00006010
        /*046c*/ 	.word	0x0000000b
        /*0470*/ 	.word	0x00000000
        /*0474*/ 	.short	0x010a
        /*0476*/ 	.byte	0x3f
	.zero		1


	//   ....[63]....
        /*0478*/ 	.word	0x000060a0
        /*047c*/ 	.word	0x00000003
        /*0480*/ 	.word	0x00000000
        /*0484*/ 	.short	0x010a
        /*0486*/ 	.byte	0x3f
	.zero		1


	//   ....[64]....
        /*0488*/ 	.word	0x00006100
        /*048c*/ 	.word	0x00000003
        /*0490*/ 	.word	0x00000000
        /*0494*/ 	.short	0x010a
        /*0496*/ 	.byte	0x3f
	.zero		1


	//   ....[65]....
        /*0498*/ 	.word	0x00006150
        /*049c*/ 	.word	0x00000005
        /*04a0*/ 	.word	0x00000000
        /*04a4*/ 	.short	0x010a
        /*04a6*/ 	.byte	0x3f
	.zero		1


	//   ....[66]....
        /*04a8*/ 	.word	0x00006220
        /*04ac*/ 	.word	0x00000017
        /*04b0*/ 	.word	0x00000090
        /*04b4*/ 	.short	0x010a
        /*04b6*/ 	.byte	0x3f
	.zero		1


	//   ....[67]....
        /*04b8*/ 	.word	0x000062f0
        /*04bc*/ 	.word	0x00000007
        /*04c0*/ 	.word	0x00000000
        /*04c4*/ 	.short	0x010a
        /*04c6*/ 	.byte	0x3f
	.zero		1


	//   ....[68]....
        /*04c8*/ 	.word	0x00006340
        /*04cc*/ 	.word	0x00000008
        /*04d0*/ 	.word	0x00000000
        /*04d4*/ 	.short	0x010a
        /*04d6*/ 	.byte	0x3f
	.zero		1


	//   ....[69]....
        /*04d8*/ 	.word	0x00006390
        /*04dc*/ 	.word	0x00000009
        /*04e0*/ 	.word	0x00000000
        /*04e4*/ 	.short	0x010a
        /*04e6*/ 	.byte	0x3f
	.zero		1


	//   ....[70]....
        /*04e8*/ 	.word	0x000063e0
        /*04ec*/ 	.word	0x00000008
        /*04f0*/ 	.word	0x00000000
        /*04f4*/ 	.short	0x010a
        /*04f6*/ 	.byte	0x3f
	.zero		1


	//   ....[71]....
        /*04f8*/ 	.word	0x00006430
        /*04fc*/ 	.word	0x00000009
        /*0500*/ 	.word	0x00000000
        /*0504*/ 	.short	0x010a
        /*0506*/ 	.byte	0x3f
	.zero		1


	//   ....[72]....
        /*0508*/ 	.word	0x00006480
        /*050c*/ 	.word	0x00000008
        /*0510*/ 	.word	0x00000000
        /*0514*/ 	.short	0x010a
        /*0516*/ 	.byte	0x3f
	.zero		1


	//   ....[73]....
        /*0518*/ 	.word	0x000064d0
        /*051c*/ 	.word	0x00000009
        /*0520*/ 	.word	0x00000000
        /*0524*/ 	.short	0x010a
        /*0526*/ 	.byte	0x3f
	.zero		1


	//   ....[74]....
        /*0528*/ 	.word	0x00006520
        /*052c*/ 	.word	0x00000008
        /*0530*/ 	.word	0x00000000
        /*0534*/ 	.short	0x010a
        /*0536*/ 	.byte	0x3f
	.zero		1


	//   ....[75]....
        /*0538*/ 	.word	0x00006570
        /*053c*/ 	.word	0x00000009
        /*0540*/ 	.word	0x00000000
        /*0544*/ 	.short	0x010a
        /*0546*/ 	.byte	0x3f
	.zero		1


	//   ....[76]....
        /*0548*/ 	.word	0x000065c0
        /*054c*/ 	.word	0x00000008
        /*0550*/ 	.word	0x00000000
        /*0554*/ 	.short	0x010a
        /*0556*/ 	.byte	0x3f
	.zero		1


	//   ....[77]....
        /*0558*/ 	.word	0x00006610
        /*055c*/ 	.word	0x00000009
        /*0560*/ 	.word	0x00000000
        /*0564*/ 	.short	0x010a
        /*0566*/ 	.byte	0x3f
	.zero		1


	//   ....[78]....
        /*0568*/ 	.word	0x00006660
        /*056c*/ 	.word	0x00000008
        /*0570*/ 	.word	0x00000000
        /*0574*/ 	.short	0x010a
        /*0576*/ 	.byte	0x3f
	.zero		1


	//   ....[79]....
        /*0578*/ 	.word	0x000066b0
        /*057c*/ 	.word	0x00000009
        /*0580*/ 	.word	0x00000000
        /*0584*/ 	.short	0x010a
        /*0586*/ 	.byte	0x3f
	.zero		1


	//   ....[80]....
        /*0588*/ 	.word	0x00006700
        /*058c*/ 	.word	0x00000008
        /*0590*/ 	.word	0x00000000
        /*0594*/ 	.short	0x010a
        /*0596*/ 	.byte	0x3f
	.zero		1


	//   ....[81]....
        /*0598*/ 	.word	0x00006750
        /*059c*/ 	.word	0x00000009
        /*05a0*/ 	.word	0x00000000
        /*05a4*/ 	.short	0x010a
        /*05a6*/ 	.byte	0x3f
	.zero		1


	//   ....[82]....
        /*05a8*/ 	.word	0x000067a0
        /*05ac*/ 	.word	0x00000008
        /*05b0*/ 	.word	0x00000000
        /*05b4*/ 	.short	0x010a
        /*05b6*/ 	.byte	0x3f
	.zero		1


	//   ....[83]....
        /*05b8*/ 	.word	0x000067f0
        /*05bc*/ 	.word	0x0000000b
        /*05c0*/ 	.word	0x00000000
        /*05c4*/ 	.short	0x010a
        /*05c6*/ 	.byte	0x3f
	.zero		1


	//----- nvinfo : EIATTR_NUM_MBARRIERS
	.align		4
.L_35:
        /*05c8*/ 	.byte	0x03, 0x38
        /*05ca*/ 	.short	0x0026


	//----- nvinfo : EIATTR_EXIT_INSTR_OFFSETS
	.align		4
        /*05cc*/ 	.byte	0x04, 0x1c
        /*05ce*/ 	.short	(.L_37 - .L_36)


	//   ....[0]....
.L_36:
        /*05d0*/ 	.word	0x00000b60


	//   ....[1]....
        /*05d4*/ 	.word	0x00001370


	//   ....[2]....
        /*05d8*/ 	.word	0x00004350


	//   ....[3]....
        /*05dc*/ 	.word	0x000048b0


	//   ....[4]....
        /*05e0*/ 	.word	0x000060f0


	//----- nvinfo : EIATTR_MAX_THREADS
	.align		4
.L_37:
        /*05e4*/ 	.byte	0x04, 0x05
        /*05e6*/ 	.short	(.L_39 - .L_38)
.L_38:
        /*05e8*/ 	.word	0x00000180
        /*05ec*/ 	.word	0x00000001
        /*05f0*/ 	.word	0x00000001


	//----- nvinfo : EIATTR_CRS_STACK_SIZE
	.align		4
.L_39:
        /*05f4*/ 	.byte	0x04, 0x1e
        /*05f6*/ 	.short	(.L_41 - .L_40)
.L_40:
        /*05f8*/ 	.word	0x00000000


	//----- nvinfo : EIATTR_CBANK_PARAM_SIZE
	.align		4
.L_41:
        /*05fc*/ 	.byte	0x03, 0x19
        /*05fe*/ 	.short	0x0470


	//----- nvinfo : EIATTR_PARAM_CBANK
	.align		4
        /*0600*/ 	.byte	0x04, 0x0a
        /*0602*/ 	.short	(.L_43 - .L_42)
	.align		4
.L_42:
        /*0604*/ 	.word	index@(.nv.constant0._ZN7cutlass13device_kernelINS_4gemm6kernel13GemmUniversalIN4cute5tupleIJiiiiEEENS1_10collective13CollectiveMmaINS1_34MainloopSm90TmaGmmaWarpSpecializedILi18ENS5_IJNS4_1CILi4EEENSA_ILi1EEESC_EEENS1_35KernelTmaWarpSpecializedCooperativeEEENS5_IJNSA_ILi128EEENSA_ILi64EEESH_EEEaNS5_IJlSC_lEEEaSJ_NS4_8TiledMMAINS4_8MMA_AtomIJNS4_4SM904GMMA26MMA_64x64x32_S32S8S8_SS_TNEEEENS4_6LayoutINS5_IJNSA_ILi2EEESC_SC_EEENS5_IJSC_NSA_ILi0EEEST_EEEEENS5_IJNS4_10UnderscoreESW_SW_EEEEENS4_13SM90_TMA_LOADENS4_14ComposedLayoutINS4_7SwizzleILi2ELi4ELi3EEENS4_18smem_ptr_flag_bitsILi8EEENSQ_INS5_IJNSA_ILi8EEESH_EEENS5_IJSH_SC_EEEEEEEvNS4_8identityENS4_23SM90_TMA_LOAD_MULTICASTES19_vS1A_EENS_8epilogue10collective6detail29Sm90TmaWarpSpecializedAdapterINS1E_15DefaultEpilogueIaSJ_SJ_NS1D_6thread17LinearCombinationIaLi1EiiLNS1I_9ScaleType4KindE0ELNS_15FloatRoundStyleE2EaEENS1_15EpilogueDefaultEEEEEvvEEEEvNT_6ParamsE)
        /*0608*/ 	.short	0x0210
        /*060a*/ 	.short	0x0470


	//----- nvinfo : EIATTR_SW_WAR
	.align		4
.L_43:
        /*060c*/ 	.byte	0x04, 0x36
        /*060e*/ 	.short	(.L_45 - .L_44)
.L_44:
        /*0610*/ 	.word	0x00000008
.L_45:


//--------------------- .nv.callgraph             --------------------------
	.section	.nv.callgraph,"",@"SHT_CUDA_CALLGRAPH"
	.align	4
	.sectionentsize	8
	.align		4
        /*0000*/ 	.word	0x00000000
	.align		4
        /*0004*/ 	.word	0xffffffff
	.align		4
        /*0008*/ 	.word	index@(_ZN7cutlass13device_kernelINS_4gemm6kernel13GemmUniversalIN4cute5tupleIJiiiiEEENS1_10collective13CollectiveMmaINS1_34MainloopSm90TmaGmmaWarpSpecializedILi18ENS5_IJNS4_1CILi4EEENSA_ILi1EEESC_EEENS1_35KernelTmaWarpSpecializedCooperativeEEENS5_IJNSA_ILi128EEENSA_ILi64EEESH_EEEaNS5_IJlSC_lEEEaSJ_NS4_8TiledMMAINS4_8MMA_AtomIJNS4_4SM904GMMA26MMA_64x64x32_S32S8S8_SS_TNEEEENS4_6LayoutINS5_IJNSA_ILi2EEESC_SC_EEENS5_IJSC_NSA_ILi0EEEST_EEEEENS5_IJNS4_10UnderscoreESW_SW_EEEEENS4_13SM90_TMA_LOADENS4_14ComposedLayoutINS4_7SwizzleILi2ELi4ELi3EEENS4_18smem_ptr_flag_bitsILi8EEENSQ_INS5_IJNSA_ILi8EEESH_EEENS5_IJSH_SC_EEEEEEEvNS4_8identityENS4_23SM90_TMA_LOAD_MULTICASTES19_vS1A_EENS_8epilogue10collective6detail29Sm90TmaWarpSpecializedAdapterINS1E_15DefaultEpilogueIaSJ_SJ_NS1D_6thread17LinearCombinationIaLi1EiiLNS1I_9ScaleType4KindE0ELNS_15FloatRoundStyleE2EaEENS1_15EpilogueDefaultEEEEEvvEEEEvNT_6ParamsE)
	.align		4
        /*000c*/ 	.word	index@(__assertfail)
	.align		4
        /*0010*/ 	.word	0x00000000
	.align		4
        /*0014*/ 	.word	0xfffffffe
	.align		4
        /*0018*/ 	.word	0x00000000
	.align		4
        /*001c*/ 	.word	0xfffffffd
	.align		4
        /*0020*/ 	.word	0x00000000
	.align		4
        /*0024*/ 	.word	0xfffffffc


//--------------------- .nv.constant4             --------------------------
	.section	.nv.constant4,"a",@progbits
	.align	8
	.align		8
.nv.constant4:
        /*0000*/ 	.dword	__assertfail
	.align		8
        /*0008*/ 	.dword	__unnamed_1
	.align		8
        /*0010*/ 	.dword	_ZN40_INTERNAL_5989382d_4_k_cu_23809bee_194204cuda3std3__45__cpo5beginE
	.align		8
        /*0018*/ 	.dword	_ZN40_INTERNAL_5989382d_4_k_cu_23809bee_194204cuda3std3__45__cpo3endE
	.align		8
        /*0020*/ 	.dword	_ZN40_INTERNAL_5989382d_4_k_cu_23809bee_194204cuda3std3__45__cpo6cbeginE
	.align		8
        /*0028*/ 	.dword	_ZN40_INTERNAL_5989382d_4_k_cu_23809bee_194204cuda3std3__45__cpo4cendE
	.align		8
        /*0030*/ 	.dword	_ZN40_INTERNAL_5989382d_4_k_cu_23809bee_194204cuda3std3__442_GLOBAL__N__5989382d_4_k_cu_23809bee_194206ignoreE
	.align		8
        /*0038*/ 	.dword	_ZN40_INTERNAL_5989382d_4_k_cu_23809bee_194204cuda3std3__419piecewise_constructE
	.align		8
        /*0040*/ 	.dword	_ZN40_INTERNAL_5989382d_4_k_cu_23809bee_194204cuda3std3__48in_placeE
	.align		8
        /*0048*/ 	.dword	_ZN40_INTERNAL_5989382d_4_k_cu_23809bee_194204cuda3std6ranges3__45__cpo4swapE
	.align		8
        /*0050*/ 	.dword	_ZN40_INTERNAL_5989382d_4_k_cu_23809bee_194204cuda3std6ranges3__45__cpo9iter_moveE
	.align		8
        /*0058*/ 	.dword	_ZN40_INTERNAL_5989382d_4_k_cu_23809bee_194204cute7productE
	.align		8
        /*0060*/ 	.dword	_ZN40_INTERNAL_5989382d_4_k_cu_23809bee_194204cute1_E
	.align		8
        /*0068*/ 	.dword	$str$22
	.align		8
        /*0070*/ 	.dword	$str$23


//--------------------- .text._ZN7cutlass13device_kernelINS_4gemm6kernel13GemmUniversalIN4cute5tupleIJiiiiEEENS1_10collective13CollectiveMmaINS1_34MainloopSm90TmaGmmaWarpSpecializedILi18ENS5_IJNS4_1CILi4EEENSA_ILi1EEESC_EEENS1_35KernelTmaWarpSpecializedCooperativeEEENS5_IJNSA_ILi128EEENSA_ILi64EEESH_EEEaNS5_IJlSC_lEEEaSJ_NS4_8TiledMMAINS4_8MMA_AtomIJNS4_4SM904GMMA26MMA_64x64x32_S32S8S8_SS_TNEEEENS4_6LayoutINS5_IJNSA_ILi2EEESC_SC_EEENS5_IJSC_NSA_ILi0EEEST_EEEEENS5_IJNS4_10UnderscoreESW_SW_EEEEENS4_13SM90_TMA_LOADENS4_14ComposedLayoutINS4_7SwizzleILi2ELi4ELi3EEENS4_18smem_ptr_flag_bitsILi8EEENSQ_INS5_IJNSA_ILi8EEESH_EEENS5_IJSH_SC_EEEEEEEvNS4_8identityENS4_23SM90_TMA_LOAD_MULTICASTES19_vS1A_EENS_8epilogue10collective6detail29Sm90TmaWarpSpecializedAdapterINS1E_15DefaultEpilogueIaSJ_SJ_NS1D_6thread17LinearCombinationIaLi1EiiLNS1I_9ScaleType4KindE0ELNS_15FloatRoundStyleE2EaEENS1_15EpilogueDefaultEEEEEvvEEEEvNT_6ParamsE --------------------------
	.section	.text._ZN7cutlass13device_kernelINS_4gemm6kernel13GemmUniversalIN4cute5tupleIJiiiiEEENS1_10collective13CollectiveMmaINS1_34MainloopSm90TmaGmmaWarpSpecializedILi18ENS5_IJNS4_1CILi4EEENSA_ILi1EEESC_EEENS1_35KernelTmaWarpSpecializedCooperativeEEENS5_IJNSA_ILi128EEENSA_ILi64EEESH_EEEaNS5_IJlSC_lEEEaSJ_NS4_8TiledMMAINS4_8MMA_AtomIJNS4_4SM904GMMA26MMA_64x64x32_S32S8S8_SS_TNEEEENS4_6LayoutINS5_IJNSA_ILi2EEESC_SC_EEENS5_IJSC_NSA_ILi0EEEST_EEEEENS5_IJNS4_10UnderscoreESW_SW_EEEEENS4_13SM90_TMA_LOADENS4_14ComposedLayoutINS4_7SwizzleILi2ELi4ELi3EEENS4_18smem_ptr_flag_bitsILi8EEENSQ_INS5_IJNSA_ILi8EEESH_EEENS5_IJSH_SC_EEEEEEEvNS4_8identityENS4_23SM90_TMA_LOAD_MULTICASTES19_vS1A_EENS_8epilogue10collective6detail29Sm90TmaWarpSpecializedAdapterINS1E_15DefaultEpilogueIaSJ_SJ_NS1D_6thread17LinearCombinationIaLi1EiiLNS1I_9ScaleType4KindE0ELNS_15FloatRoundStyleE2EaEENS1_15EpilogueDefaultEEEEEvvEEEEvNT_6ParamsE,"ax",@progbits
	.align	128
.text._ZN7cutlass13device_kernelINS_4gemm6kernel13GemmUniversalIN4cute5tupleIJiiiiEEENS1_10collective13CollectiveMmaINS1_34MainloopSm90TmaGmmaWarpSpecializedILi18ENS5_IJNS4_1CILi4EEENSA_ILi1EEESC_EEENS1_35KernelTmaWarpSpecializedCooperativeEEENS5_IJNSA_ILi128EEENSA_ILi64EEESH_EEEaNS5_IJlSC_lEEEaSJ_NS4_8TiledMMAINS4_8MMA_AtomIJNS4_4SM904GMMA26MMA_64x64x32_S32S8S8_SS_TNEEEENS4_6LayoutINS5_IJNSA_ILi2EEESC_SC_EEENS5_IJSC_NSA_ILi0EEEST_EEEEENS5_IJNS4_10UnderscoreESW_SW_EEEEENS4_13SM90_TMA_LOADENS4_14ComposedLayoutINS4_7SwizzleILi2ELi4ELi3EEENS4_18smem_ptr_flag_bitsILi8EEENSQ_INS5_IJNSA_ILi8EEESH_EEENS5_IJSH_SC_EEEEEEEvNS4_8identityENS4_23SM90_TMA_LOAD_MULTICASTES19_vS1A_EENS_8epilogue10collective6detail29Sm90TmaWarpSpecializedAdapterINS1E_15DefaultEpilogueIaSJ_SJ_NS1D_6thread17LinearCombinationIaLi1EiiLNS1I_9ScaleType4KindE0ELNS_15FloatRoundStyleE2EaEENS1_15EpilogueDefaultEEEEEvvEEEEvNT_6ParamsE:
        .type           _ZN7cutlass13device_kernelINS_4gemm6kernel13GemmUniversalIN4cute5tupleIJiiiiEEENS1_10collective13CollectiveMmaINS1_34MainloopSm90TmaGmmaWarpSpecializedILi18ENS5_IJNS4_1CILi4EEENSA_ILi1EEESC_EEENS1_35KernelTmaWarpSpecializedCooperativeEEENS5_IJNSA_ILi128EEENSA_ILi64EEESH_EEEaNS5_IJlSC_lEEEaSJ_NS4_8TiledMMAINS4_8MMA_AtomIJNS4_4SM904GMMA26MMA_64x64x32_S32S8S8_SS_TNEEEENS4_6LayoutINS5_IJNSA_ILi2EEESC_SC_EEENS5_IJSC_NSA_ILi0EEEST_EEEEENS5_IJNS4_10UnderscoreESW_SW_EEEEENS4_13SM90_TMA_LOADENS4_14ComposedLayoutINS4_7SwizzleILi2ELi4ELi3EEENS4_18smem_ptr_flag_bitsILi8EEENSQ_INS5_IJNSA_ILi8EEESH_EEENS5_IJSH_SC_EEEEEEEvNS4_8identityENS4_23SM90_TMA_LOAD_MULTICASTES19_vS1A_EENS_8epilogue10collective6detail29Sm90TmaWarpSpecializedAdapterINS1E_15DefaultEpilogueIaSJ_SJ_NS1D_6thread17LinearCombinationIaLi1EiiLNS1I_9ScaleType4KindE0ELNS_15FloatRoundStyleE2EaEENS1_15EpilogueDefaultEEEEEvvEEEEvNT_6ParamsE,@function
        .size           _ZN7cutlass13device_kernelINS_4gemm6kernel13GemmUniversalIN4cute5tupleIJiiiiEEENS1_10collective13CollectiveMmaINS1_34MainloopSm90TmaGmmaWarpSpecializedILi18ENS5_IJNS4_1CILi4EEENSA_ILi1EEESC_EEENS1_35KernelTmaWarpSpecializedCooperativeEEENS5_IJNSA_ILi128EEENSA_ILi64EEESH_EEEaNS5_IJlSC_lEEEaSJ_NS4_8TiledMMAINS4_8MMA_AtomIJNS4_4SM904GMMA26MMA_64x64x32_S32S8S8_SS_TNEEEENS4_6LayoutINS5_IJNSA_ILi2EEESC_SC_EEENS5_IJSC_NSA_ILi0EEEST_EEEEENS5_IJNS4_10UnderscoreESW_SW_EEEEENS4_13SM90_TMA_LOADENS4_14ComposedLayoutINS4_7SwizzleILi2ELi4ELi3EEENS4_18smem_ptr_flag_bitsILi8EEENSQ_INS5_IJNSA_ILi8EEESH_EEENS5_IJSH_SC_EEEEEEEvNS4_8identityENS4_23SM90_TMA_LOAD_MULTICASTES19_vS1A_EENS_8epilogue10collective6detail29Sm90TmaWarpSpecializedAdapterINS1E_15DefaultEpilogueIaSJ_SJ_NS1D_6thread17LinearCombinationIaLi1EiiLNS1I_9ScaleType4KindE0ELNS_15FloatRoundStyleE2EaEENS1_15EpilogueDefaultEEEEEvvEEEEvNT_6ParamsE,(.L_x_168 - _ZN7cutlass13device_kernelINS_4gemm6kernel13GemmUniversalIN4cute5tupleIJiiiiEEENS1_10collective13CollectiveMmaINS1_34MainloopSm90TmaGmmaWarpSpecializedILi18ENS5_IJNS4_1CILi4EEENSA_ILi1EEESC_EEENS1_35KernelTmaWarpSpecializedCooperativeEEENS5_IJNSA_ILi128EEENSA_ILi64EEESH_EEEaNS5_IJlSC_lEEEaSJ_NS4_8TiledMMAINS4_8MMA_AtomIJNS4_4SM904GMMA26MMA_64x64x32_S32S8S8_SS_TNEEEENS4_6LayoutINS5_IJNSA_ILi2EEESC_SC_EEENS5_IJSC_NSA_ILi0EEEST_EEEEENS5_IJNS4_10UnderscoreESW_SW_EEEEENS4_13SM90_TMA_LOADENS4_14ComposedLayoutINS4_7SwizzleILi2ELi4ELi3EEENS4_18smem_ptr_flag_bitsILi8EEENSQ_INS5_IJNSA_ILi8EEESH_EEENS5_IJSH_SC_EEEEEEEvNS4_8identityENS4_23SM90_TMA_LOAD_MULTICASTES19_vS1A_EENS_8epilogue10collective6detail29Sm90TmaWarpSpecializedAdapterINS1E_15DefaultEpilogueIaSJ_SJ_NS1D_6thread17LinearCombinationIaLi1EiiLNS1I_9ScaleType4KindE0ELNS_15FloatRoundStyleE2EaEENS1_15EpilogueDefaultEEEEEvvEEEEvNT_6ParamsE)
        .other          _ZN7cutlass13device_kernelINS_4gemm6kernel13GemmUniversalIN4cute5tupleIJiiiiEEENS1_10collective13CollectiveMmaINS1_34MainloopSm90TmaGmmaWarpSpecializedILi18ENS5_IJNS4_1CILi4EEENSA_ILi1EEESC_EEENS1_35KernelTmaWarpSpecializedCooperativeEEENS5_IJNSA_ILi128EEENSA_ILi64EEESH_EEEaNS5_IJlSC_lEEEaSJ_NS4_8TiledMMAINS4_8MMA_AtomIJNS4_4SM904GMMA26MMA_64x64x32_S32S8S8_SS_TNEEEENS4_6LayoutINS5_IJNSA_ILi2EEESC_SC_EEENS5_IJSC_NSA_ILi0EEEST_EEEEENS5_IJNS4_10UnderscoreESW_SW_EEEEENS4_13SM90_TMA_LOADENS4_14ComposedLayoutINS4_7SwizzleILi2ELi4ELi3EEENS4_18smem_ptr_flag_bitsILi8EEENSQ_INS5_IJNSA_ILi8EEESH_EEENS5_IJSH_SC_EEEEEEEvNS4_8identityENS4_23SM90_TMA_LOAD_MULTICASTES19_vS1A_EENS_8epilogue10collective6detail29Sm90TmaWarpSpecializedAdapterINS1E_15DefaultEpilogueIaSJ_SJ_NS1D_6thread17LinearCombinationIaLi1EiiLNS1I_9ScaleType4KindE0ELNS_15FloatRoundStyleE2EaEENS1_15EpilogueDefaultEEEEEvvEEEEvNT_6ParamsE,@"STO_CUDA_ENTRY STV_DEFAULT"
_ZN7cutlass13device_kernelINS_4gemm6kernel13GemmUniversalIN4cute5tupleIJiiiiEEENS1_10collective13CollectiveMmaINS1_34MainloopSm90TmaGmmaWarpSpecializedILi18ENS5_IJNS4_1CILi4EEENSA_ILi1EEESC_EEENS1_35KernelTmaWarpSpecializedCooperativeEEENS5_IJNSA_ILi128EEENSA_ILi64EEESH_EEEaNS5_IJlSC_lEEEaSJ_NS4_8TiledMMAINS4_8MMA_AtomIJNS4_4SM904GMMA26MMA_64x64x32_S32S8S8_SS_TNEEEENS4_6LayoutINS5_IJNSA_ILi2EEESC_SC_EEENS5_IJSC_NSA_ILi0EEEST_EEEEENS5_IJNS4_10UnderscoreESW_SW_EEEEENS4_13SM90_TMA_LOADENS4_14ComposedLayoutINS4_7SwizzleILi2ELi4ELi3EEENS4_18smem_ptr_flag_bitsILi8EEENSQ_INS5_IJNSA_ILi8EEESH_EEENS5_IJSH_SC_EEEEEEEvNS4_8identityENS4_23SM90_TMA_LOAD_MULTICASTES19_vS1A_EENS_8epilogue10collective6detail29Sm90TmaWarpSpecializedAdapterINS1E_15DefaultEpilogueIaSJ_SJ_NS1D_6thread17LinearCombinationIaLi1EiiLNS1I_9ScaleType4KindE0ELNS_15FloatRoundStyleE2EaEENS1_15EpilogueDefaultEEEEEvvEEEEvNT_6ParamsE:
[----:B------:R-:W0:Y:S01]  /*0000*/  LDC R1, c[0x0][0x28] ;  /* 0x00000a00ff017b82 */ /* 0x000e220000000800 */
[----:B------:R-:W1:Y:S01]  /*0010*/  S2R R18, SR_TID.X ;  /* 0x0000000000127919 */ /* 0x000e620000002100 */
[----:B------:R-:W-:Y:S01]  /*0020*/  ELECT P0, URZ, PT ;  /* 0x00000000003f782f */ /* 0x000fe20003800000 */
[----:B------:R-:W-:Y:S01]  /*0030*/  BSSY B0, `(.L_x_0) ;  /* 0x000000f000007945 */ /* 0x000fe20003800000 */
[--C-:B-1----:R-:W-:Y:S02]  /*0040*/  SHF.R.U32.HI R0, RZ, 0x5, R18.reuse ;  /* 0x00000005ff007819 */ /* 0x102fe40000011612 */
[----:B------:R-:W-:-:S03]  /*0050*/  SHF.R.U32.HI R3, RZ, 0x7, R18 ;  /* 0x00000007ff037819 */ /* 0x000fc60000011612 */
[----:B------:R-:W1:Y:S04]  /*0060*/  SHFL.IDX PT, R2, R0, RZ, 0x1f ;  /* 0x00001fff00027589 */ /* 0x000e6800000e0000 */
[----:B------:R2:W3:Y:S01]  /*0070*/  SHFL.IDX PT, R5, R3, RZ, 0x1f ;  /* 0x00001fff03057589 */ /* 0x0004e200000e0000 */
[----:B-1----:R-:W-:-:S13]  /*0080*/  ISETP.NE.OR P0, PT, R2, RZ, !P0 ;  /* 0x000000ff0200720c */ /* 0x002fda0004705670 */
[----:B0-23--:R-:W-:Y:S05]  /*0090*/  @P0 BRA `(.L_x_1) ;  /* 0x0000000000200947 */ /* 0x00dfea0003800000 */
[----:B------:R-:W-:Y:S02]  /*00a0*/  ULDC.64 UR4, c[0x0][0x198] ;  /* 0x0000660000047ab9 */ /* 0x000fe40000000a00 */
[----:B------:R-:W-:Y:S02]  /*00b0*/  UIADD3 UR6, UP0, UR4, 0xf0, URZ ;  /* 0x000000f004067890 */ /* 0x000fe4000ff1e03f */
[----:B------:R-:W-:Y:S02]  /*00c0*/  UIADD3 UR4, UP1, UR4, 0x1f0, URZ ;  /* 0x000001f004047890 */ /* 0x000fe4000ff3e03f */
[----:B------:R-:W-:Y:S02]  /*00d0*/  UIADD3.X UR7, URZ, UR5, URZ, UP0, !UPT ;  /* 0x000000053f077290 */ /* 0x000fe400087fe43f */
[----:B------:R-:W-:-:S07]  /*00e0*/  UIADD3.X UR5, URZ, UR5, URZ, UP1, !UPT ;  /* 0x000000053f057290 */ /* 0x000fce0008ffe43f */
[----:B------:R0:W-:Y:S02]  /*00f0*/  UTMACCTL.PF [UR6] ;  /* 0x00000000060079b9 */ /* 0x0001e40008040000 */
[----:B------:R0:W-:Y:S02]  /*0100*/  UTMACCTL.PF [UR4] ;  /* 0x00000000040079b9 */ /* 0x0001e40008040000 */
[----:B0-----:R-:W-:Y:S01]  /*0110*/  NOP ;  /* 0x0000000000007918 */ /* 0x001fe20000000000 */
.L_x_1:
[----:B------:R-:W-:Y:S05]  /*0120*/  BSYNC B0 ;  /* 0x0000000000007941 */ /* 0x000fea0003800000 */
.L_x_0:
[----:B------:R-:W0:Y:S02]  /*0130*/  SHFL.IDX PT, R3, R0, RZ, 0x1f ;  /* 0x00001fff00037589 */ /* 0x000e2400000e0000 */
[----:B0-----:R-:W-:-:S13]  /*0140*/  ISETP.NE.AND P0, PT, R3, RZ, PT ;  /* 0x000000ff0300720c */ /* 0x001fda0003f05270 */
[----:B------:R-:W-:Y:S05]  /*0150*/  @P0 BRA `(.L_x_2) ;  /* 0x0000000000d40947 */ /* 0x000fea0003800000 */
[----:B------:R-:W-:Y:S01]  /*0160*/  ELECT P0, URZ, PT ;  /* 0x00000000003f782f */ /* 0x000fe20003800000 */
[----:B------:R-:W-:-:S12]  /*0170*/  BSSY B0, `(.L_x_2) ;  /* 0x0000033000007945 */ /* 0x000fd80003800000 */
[----:B------:R-:W-:Y:S05]  /*0180*/  @!P0 BRA `(.L_x_3) ;  /* 0x0000000000c48947 */ /* 0x000fea0003800000 */
[----:B------:R-:W0:Y:S01]  /*0190*/  S2UR UR8, SR_CgaCtaId ;  /* 0x00000000000879c3 */ /* 0x000e220000008800 */
[----:B------:R-:W-:Y:S01]  /*01a0*/  UMOV UR4, 0x400 ;  /* 0x0000040000047882 */ /* 0x000fe20000000000 */
[----:B------:R-:W-:Y:S01]  /*01b0*/  UMOV UR5, 0x1 ;  /* 0x0000000100057882 */ /* 0x000fe20000000000 */
[----:B------:R-:W-:Y:S02]  /*01c0*/  UMOV UR6, 0x8 ;  /* 0x0000000800067882 */ /* 0x000fe40000000000 */
[----:B------:R-:W-:-:S04]  /*01d0*/  UIADD3 UR6, -UR6, 0x100000, URZ ;  /* 0x0010000006067890 */ /* 0x000fc8000fffe13f */
[----:B------:R-:W-:Y:S02]  /*01e0*/  USHF.L.U32 UR7, UR6, 0xb, URZ ;  /* 0x0000000b06077899 */ /* 0x000fe4000800063f */
[----:B------:R-:W-:Y:S02]  /*01f0*/  USHF.L.U32 UR6, UR6, 0x1, URZ ;  /* 0x0000000106067899 */ /* 0x000fe4000800063f */
[----:B0-----:R-:W-:Y:S02]  /*0200*/  ULEA UR8, UR8, UR4, 0x18 ;  /* 0x0000000408087291 */ /* 0x001fe4000f8ec03f */
[----:B------:R-:W-:-:S04]  /*0210*/  UIADD3 UR4, -UR5, 0x100000, URZ ;  /* 0x0010000005047890 */ /* 0x000fc8000fffe13f */
[----:B------:R-:W-:Y:S02]  /*0220*/  USHF.L.U32 UR5, UR4, 0xb, URZ ;  /* 0x0000000b04057899 */ /* 0x000fe4000800063f */
[----:B------:R-:W-:Y:S01]  /*0230*/  USHF.L.U32 UR4, UR4, 0x1, URZ ;  /* 0x0000000104047899 */ /* 0x000fe2000800063f */
[----:B------:R-:W0:Y:S11]  /*0240*/  FENCE.VIEW.ASYNC.S ;  /* 0x00000000000073c6 */ /* 0x000e360000000000 */
[----:B0-----:R0:W1:Y:S01]  /*0250*/  SYNCS.EXCH.64 URZ, [UR8], UR4 ;  /* 0x00000004083f75b2 */ /* 0x0010620008000100 */
[----:B------:R0:W2:Y:S01]  /*0260*/  SYNCS.EXCH.64 URZ, [UR8+0x90], UR6 ;  /* 0x00009006083f75b2 */ /* 0x0000a20008000100 */
[----:B------:R0:W3:Y:S01]  /*0270*/  SYNCS.EXCH.64 URZ, [UR8+0x8], UR4 ;  /* 0x00000804083f75b2 */ /* 0x0000e20008000100 */
[----:B------:R0:W4:Y:S01]  /*0280*/  SYNCS.EXCH.64 URZ, [UR8+0x98], UR6 ;  /* 0x00009806083f75b2 */ /* 0x0001220008000100 */
[----:B------:R0:W0:Y:S01]  /*0290*/  SYNCS.EXCH.64 URZ, [UR8+0x10], UR4 ;  /* 0x00001004083f75b2 */ /* 0x0000220008000100 */
        /* <DEDUP_REMOVED lines=31> */
[----:B-1234-:R-:W-:Y:S01]  /*0490*/  NOP ;  /* 0x0000000000007918 */ /* 0x01efe20000000000 */
.L_x_3:
[----:B0-----:R-:W-:Y:S05]  /*04a0*/  BSYNC B0 ;  /* 0x0000000000007941 */ /* 0x001fea0003800000 */
.L_x_2:
[----:B------:R-:W-:Y:S01]  /*04b0*/  SHF.R.S32.HI R7, RZ, 0x1f, R18 ;  /* 0x0000001fff077819 */ /* 0x000fe20000011412 */
[----:B------:R-:W0:Y:S01]  /*04c0*/  SHFL.IDX PT, R0, R0, RZ, 0x1f ;  /* 0x00001fff00007589 */ /* 0x000e2200000e0000 */
[----:B------:R-:W1:Y:S01]  /*04d0*/  S2UR UR8, SR_CTAID.X ;  /* 0x00000000000879c3 */ /* 0x000e620000002500 */
[----:B------:R-:W-:Y:S02]  /*04e0*/  ELECT P0, URZ, PT ;  /* 0x00000000003f782f */ /* 0x000fe40003800000 */
[----:B------:R-:W-:Y:S01]  /*04f0*/  LEA.HI R7, R7, R18, RZ, 0x7 ;  /* 0x0000001207077211 */ /* 0x000fe200078f38ff */
[----:B------:R-:W2:Y:S01]  /*0500*/  S2R R4, SR_CTAID.Y ;  /* 0x0000000000047919 */ /* 0x000ea20000002600 */
[----:B------:R-:W-:Y:S01]  /*0510*/  SHF.R.S32.HI R8, RZ, 0x1f, R3 ;  /* 0x0000001fff087819 */ /* 0x000fe20000011403 */
[----:B------:R-:W-:Y:S01]  /*0520*/  ULDC UR4, c[0x0][0x150] ;  /* 0x0000540000047ab9 */ /* 0x000fe20000000800 */
[----:B------:R-:W-:Y:S01]  /*0530*/  LOP3.LUT R7, R7, 0xffffff80, RZ, 0xc0, !PT ;  /* 0xffffff8007077812 */ /* 0x000fe200078ec0ff */
[----:B------:R-:W-:Y:S01]  /*0540*/  NOP ;  /* 0x0000000000007918 */ /* 0x000fe20000000000 */
[----:B------:R-:W-:Y:S01]  /*0550*/  LEA.HI R8, R8, R3, RZ, 0x2 ;  /* 0x0000000308087211 */ /* 0x000fe200078f10ff */
[----:B------:R-:W3:Y:S01]  /*0560*/  LDC R10, c[0x0][0x144] ;  /* 0x00005100ff0a7b82 */ /* 0x000ee20000000800 */
[----:B------:R-:W-:Y:S01]  /*0570*/  NOP ;  /* 0x0000000000007918 */ /* 0x000fe20000000000 */
[----:B------:R-:W-:Y:S01]  /*0580*/  IMAD.IADD R6, R18, 0x1, -R7 ;  /* 0x0000000112067824 */ /* 0x000fe200078e0a07 */
[----:B------:R-:W-:Y:S01]  /*0590*/  LOP3.LUT R8, R8, 0x3ffffffc, RZ, 0xc0, !PT ;  /* 0x3ffffffc08087812 */ /* 0x000fe200078ec0ff */
[----:B------:R-:W-:Y:S01]  /*05a0*/  IMAD.MOV.U32 R23, RZ, RZ, 0x1 ;  /* 0x00000001ff177424 */ /* 0x000fe200078e00ff */
[----:B------:R-:W-:-:S02]  /*05b0*/  ISETP.NE.AND P3, PT, R5, RZ, PT ;  /* 0x000000ff0500720c */ /* 0x000fc40003f65270 */
[----:B------:R-:W-:Y:S01]  /*05c0*/  SHF.R.S32.HI R7, RZ, 0x1f, R6 ;  /* 0x0000001fff077819 */ /* 0x000fe20000011406 */
[----:B------:R-:W-:Y:S01]  /*05d0*/  IMAD.IADD R8, R3, 0x1, -R8 ;  /* 0x0000000103087824 */ /* 0x000fe200078e0a08 */
[----:B------:R-:W4:Y:S02]  /*05e0*/  LDC R12, c[0x0][0x140] ;  /* 0x00005000ff0c7b82 */ /* 0x000f240000000800 */
[----:B------:R-:W-:Y:S02]  /*05f0*/  LEA.HI R7, R7, R6, RZ, 0x3 ;  /* 0x0000000607077211 */ /* 0x000fe400078f18ff */
[----:B0-----:R-:W-:Y:S02]  /*0600*/  ISETP.NE.OR P0, PT, R0, RZ, !P0 ;  /* 0x000000ff0000720c */ /* 0x001fe40004705670 */
[--C-:B------:R-:W-:Y:S02]  /*0610*/  SHF.R.S32.HI R0, RZ, 0x3, R7.reuse ;  /* 0x00000003ff007819 */ /* 0x100fe40000011407 */
[----:B------:R-:W-:-:S02]  /*0620*/  SHF.R.S32.HI R7, RZ, 0x1f, R7 ;  /* 0x0000001fff077819 */ /* 0x000fc40000011407 */
[----:B-1----:R-:W-:Y:S02]  /*0630*/  I2FP.F32.U32 R9, UR8 ;  /* 0x0000000800097c45 */ /* 0x002fe40008201000 */
[----:B------:R-:W-:-:S03]  /*0640*/  LEA.HI R7, R7, R0, RZ, 0x2 ;  /* 0x0000000007077211 */ /* 0x000fc600078f10ff */
[----:B------:R-:W-:Y:S01]  /*0650*/  FMUL R9, R9, UR4 ;  /* 0x0000000409097c20 */ /* 0x000fe20008400000 */
[----:B------:R-:W-:Y:S01]  /*0660*/  LOP3.LUT R7, R7, 0xfffffffc, RZ, 0xc0, !PT ;  /* 0xfffffffc07077812 */ /* 0x000fe200078ec0ff */
[----:B------:R-:W-:Y:S01]  /*0670*/  VOTEU.ALL UP0, P0 ;  /* 0x00000000003f7886 */ /* 0x000fe20000000000 */
[----:B--2---:R-:W-:Y:S01]  /*0680*/  I2FP.F32.U32 R11, R4 ;  /* 0x00000004000b7245 */ /* 0x004fe20000201000 */
[----:B------:R-:W-:Y:S01]  /*0690*/  ULDC UR4, c[0x0][0x154] ;  /* 0x0000550000047ab9 */ /* 0x000fe20000000800 */
[----:B------:R-:W-:Y:S01]  /*06a0*/  VOTEU.ALL UP1, P0 ;  /* 0x00000000003f7886 */ /* 0x000fe20000020000 */
[----:B------:R-:W-:Y:S01]  /*06b0*/  IMAD.IADD R7, R0, 0x1, -R7 ;  /* 0x0000000100077824 */ /* 0x000fe200078e0a07 */
[----:B------:R-:W0:Y:S01]  /*06c0*/  F2I.U32.TRUNC.NTZ R9, R9 ;  /* 0x0000000900097305 */ /* 0x000e22000020f000 */
[----:B------:R-:W1:Y:S01]  /*06d0*/  @!UP0 S2UR UR7, SR_CgaCtaId ;  /* 0x00000000000789c3 */ /* 0x000e620000008800 */
[----:B------:R-:W-:Y:S01]  /*06e0*/  @!UP0 UMOV UR6, 0x400 ;  /* 0x0000040000068882 */ /* 0x000fe20000000000 */
[----:B------:R-:W-:Y:S01]  /*06f0*/  IMAD R8, R8, 0x4, R7 ;  /* 0x0000000408087824 */ /* 0x000fe200078e0207 */
[----:B----4-:R-:W-:-:S04]  /*0700*/  ISETP.EQ.U32.AND P2, PT, R12, 0x1, PT ;  /* 0x000000010c00780c */ /* 0x010fc80003f42070 */
[----:B------:R-:W-:-:S04]  /*0710*/  SHF.R.S32.HI R3, RZ, 0x1f, R8 ;  /* 0x0000001fff037819 */ /* 0x000fc80000011408 */
[----:B------:R-:W-:Y:S01]  /*0720*/  LEA.HI R0, R3, R8, RZ, 0x2 ;  /* 0x0000000803007211 */ /* 0x000fe200078f10ff */
[----:B0-----:R-:W-:-:S03]  /*0730*/  IMAD.MOV R7, RZ, RZ, -R9 ;  /* 0x000000ffff077224 */ /* 0x001fc600078e0a09 */
[----:B------:R-:W-:Y:S01]  /*0740*/  LOP3.LUT R9, R0, 0xfffffffc, RZ, 0xc0, !PT ;  /* 0xfffffffc00097812 */ /* 0x000fe200078ec0ff */
[----:B---3--:R-:W-:Y:S02]  /*0750*/  IMAD R3, R10, R7, UR8 ;  /* 0x000000080a037e24 */ /* 0x008fe4000f8e0207 */
[----:B------:R-:W-:Y:S02]  /*0760*/  FMUL R10, R11, UR4 ;  /* 0x000000040b0a7c20 */ /* 0x000fe40008400000 */
[C---:B------:R-:W-:Y:S01]  /*0770*/  IMAD.IADD R0, R8.reuse, 0x1, -R9 ;  /* 0x0000000108007824 */ /* 0x040fe200078e0a09 */
[----:B------:R-:W0:Y:S01]  /*0780*/  LDC R7, c[0x0][0x148] ;  /* 0x00005200ff077b82 */ /* 0x000e220000000800 */
[----:B------:R-:W-:Y:S01]  /*0790*/  SHF.R.S32.HI R9, RZ, 0x1f, R2 ;  /* 0x0000001fff097819 */ /* 0x000fe20000011402 */
[----:B------:R-:W-:Y:S01]  /*07a0*/  IMAD.SHL.U32 R11, R8, 0x4, RZ ;  /* 0x00000004080b7824 */ /* 0x000fe200078e00ff */
[----:B------:R-:W-:Y:S01]  /*07b0*/  UMOV UR4, 0x20 ;  /* 0x0000002000047882 */ /* 0x000fe20000000000 */
[----:B------:R-:W-:Y:S01]  /*07c0*/  ISETP.NE.AND P4, PT, R0, R3, PT ;  /* 0x000000030000720c */ /* 0x000fe20003f85270 */
[----:B------:R-:W2:Y:S01]  /*07d0*/  F2I.U32.TRUNC.NTZ R10, R10 ;  /* 0x0000000a000a7305 */ /* 0x000ea2000020f000 */
[----:B------:R-:W-:Y:S01]  /*07e0*/  LEA.HI R9, R9, R2, RZ, 0x2 ;  /* 0x0000000209097211 */ /* 0x000fe200078f10ff */
[----:B------:R-:W-:-:S04]  /*07f0*/  @!UP0 UIADD3 UR4, -UR4, 0x100000, URZ ;  /* 0x0010000004048890 */ /* 0x000fc8000fffe13f */
[----:B------:R-:W-:Y:S02]  /*0800*/  @!UP0 USHF.L.U32 UR5, UR4, 0xb, URZ ;  /* 0x0000000b04058899 */ /* 0x000fe4000800063f */
[----:B------:R-:W-:Y:S01]  /*0810*/  @!UP0 USHF.L.U32 UR4, UR4, 0x1, URZ ;  /* 0x0000000104048899 */ /* 0x000fe2000800063f */
[----:B------:R-:W-:Y:S01]  /*0820*/  LOP3.LUT R22, R8, 0xc, R11, 0x78, !PT ;  /* 0x0000000c08167812 */ /* 0x000fe200078e780b */
[----:B-1----:R-:W-:Y:S01]  /*0830*/  @!UP0 ULEA UR6, UR7, UR6, 0x18 ;  /* 0x0000000607068291 */ /* 0x002fe2000f8ec03f */
[----:B------:R-:W-:Y:S01]  /*0840*/  LOP3.LUT R9, R9, 0xfffffffc, RZ, 0xc0, !PT ;  /* 0xfffffffc09097812 */ /* 0x000fe200078ec0ff */
[----:B------:R-:W-:Y:S01]  /*0850*/  VOTEU.ALL UP0, P0 ;  /* 0x00000000003f7886 */ /* 0x000fe20000000000 */
[----:B------:R-:W-:Y:S01]  /*0860*/  LOP3.LUT P0, RZ, R6, 0x7, RZ, 0xc0, !PT ;  /* 0x0000000706ff7812 */ /* 0x000fe2000780c0ff */
[----:B------:R-:W-:Y:S02]  /*0870*/  VIADD R6, R5, 0xffffffff ;  /* 0xffffffff05067836 */ /* 0x000fe40000000000 */
[----:B------:R-:W-:Y:S01]  /*0880*/  IMAD.IADD R0, R2, 0x1, -R9 ;  /* 0x0000000102007824 */ /* 0x000fe200078e0a09 */
[----:B------:R-:W-:-:S02]  /*0890*/  ISETP.LT.U32.AND P0, PT, R22, 0x4, !P0 ;  /* 0x000000041600780c */ /* 0x000fc40004701070 */
[----:B------:R-:W-:Y:S01]  /*08a0*/  @P4 SHF.R.S32.HI R9, RZ, 0x1f, R22 ;  /* 0x0000001fff094819 */ /* 0x000fe20000011416 */
[----:B--2---:R-:W-:Y:S01]  /*08b0*/  IMAD.MOV R24, RZ, RZ, -R10 ;  /* 0x000000ffff187224 */ /* 0x004fe200078e0a0a */
[C---:B------:R-:W-:Y:S01]  /*08c0*/  ISETP.NE.AND P1, PT, R0.reuse, 0x3, PT ;  /* 0x000000030000780c */ /* 0x040fe20003f25270 */
[----:B------:R-:W1:Y:S02]  /*08d0*/  FENCE.VIEW.ASYNC.S ;  /* 0x00000000000073c6 */ /* 0x000e640000000000 */
[----:B-1----:R1:W2:Y:S01]  /*08e0*/  @!UP0 SYNCS.EXCH.64 URZ, [UR6+0x130], UR4 ;  /* 0x00013004063f85b2 */ /* 0x0022a20008000100 */
[----:B------:R-:W-:Y:S01]  /*08f0*/  @P4 LEA.HI R9, R9, R22, RZ, 0x2 ;  /* 0x0000001609094211 */ /* 0x000fe200078f10ff */
[----:B0-----:R-:W-:Y:S01]  /*0900*/  IMAD R2, R7, R24, R4 ;  /* 0x0000001807027224 */ /* 0x001fe200078e0204 */
[----:B------:R-:W-:Y:S02]  /*0910*/  ISETP.EQ.OR P1, PT, R0, RZ, !P1 ;  /* 0x000000ff0000720c */ /* 0x000fe40004f22670 */
[----:B------:R-:W-:-:S02]  /*0920*/  @P4 SHF.R.S32.HI R9, RZ, 0x2, R9 ;  /* 0x00000002ff094819 */ /* 0x000fc40000011409 */
[----:B------:R-:W-:Y:S02]  /*0930*/  ISETP.EQ.AND P1, PT, R5, RZ, P1 ;  /* 0x000000ff0500720c */ /* 0x000fe40000f22270 */
[----:B------:R-:W-:Y:S02]  /*0940*/  @P4 ISETP.NE.AND P5, PT, R9, R2, PT ;  /* 0x000000020900420c */ /* 0x000fe40003fa5270 */
[----:B------:R-:W-:Y:S02]  /*0950*/  ISETP.GE.U32.AND P6, PT, R6, 0x2, PT ;  /* 0x000000020600780c */ /* 0x000fe40003fc6070 */
[----:B------:R-:W-:Y:S02]  /*0960*/  SEL R2, RZ, 0x1, !P0 ;  /* 0x00000001ff027807 */ /* 0x000fe40004000000 */
[----:B------:R-:W-:Y:S01]  /*0970*/  @P4 SEL R23, RZ, 0x1, P5 ;  /* 0x00000001ff174807 */ /* 0x000fe20002800000 */
[----:B------:R1:W0:Y:S01]  /*0980*/  @!UP1 SYNCS.EXCH.64 URZ, [UR6+0x138], UR4 ;  /* 0x00013804063f95b2 */ /* 0x0002220008000100 */
[----:B------:R-:W-:Y:S01]  /*0990*/  SEL R19, RZ, 0x1, !P1 ;  /* 0x00000001ff137807 */ /* 0x000fe20004800000 */
[----:B------:R-:W-:Y:S01]  /*09a0*/  NOP ;  /* 0x0000000000007918 */ /* 0x000fe20000000000 */
[----:B------:R-:W-:-:S02]  /*09b0*/  LOP3.LUT R23, R23, R2, RZ, 0xc0, !PT ;  /* 0x0000000217177212 */ /* 0x000fc400078ec0ff */
[----:B------:R-:W-:Y:S01]  /*09c0*/  SEL R19, R19, 0x2, P6 ;  /* 0x0000000213137807 */ /* 0x000fe20003000000 */
[----:B-12---:R-:W-:Y:S06]  /*09d0*/  @!P2 BRA `(.L_x_4) ;  /* 0x000000000008a947 */ /* 0x006fec0003800000 */
[----:B0-----:R-:W-:Y:S01]  /*09e0*/  UCGABAR_ARV ;  /* 0x00000000000079c7 */ /* 0x001fe20008000000 */
[----:B------:R-:W-:Y:S05]  /*09f0*/  BRA `(.L_x_5) ;  /* 0x0000000000047947 */ /* 0x000fea0003800000 */
.L_x_4:
[----:B0-----:R-:W-:Y:S01]  /*0a00*/  NOP ;  /* 0x0000000000007918 */ /* 0x001fe20000000000 */
.L_x_5:
[----:B------:R-:W0:Y:S01]  /*0a10*/  LDC R2, c[0x0][0x65c] ;  /* 0x00019700ff027b82 */ /* 0x000e220000000800 */
[----:B------:R-:W-:Y:S02]  /*0a20*/  IMAD.U32 R8, RZ, RZ, UR8 ;  /* 0x00000008ff087e24 */ /* 0x000fe4000f8e00ff */
[----:B------:R-:W-:Y:S01]  /*0a30*/  IMAD.MOV.U32 R9, RZ, RZ, RZ ;  /* 0x000000ffff097224 */ /* 0x000fe200078e00ff */
[----:B0-----:R-:W-:-:S04]  /*0a40*/  ISETP.NE.AND P1, PT, R2, 0x1, PT ;  /* 0x000000010200780c */ /* 0x001fc80003f25270 */
[----:B------:R-:W-:-:S09]  /*0a50*/  P2R R5, PR, RZ, 0x2 ;  /* 0x00000002ff057803 */ /* 0x000fd20000000000 */
[----:B------:R-:W0:Y:S01]  /*0a60*/  @P1 LDC R17, c[0x0][0x10] ;  /* 0x00000400ff111b82 */ /* 0x000e220000000800 */
[----:B------:R-:W-:Y:S02]  /*0a70*/  @P1 IMAD.MOV.U32 R5, RZ, RZ, RZ ;  /* 0x000000ffff051224 */ /* 0x000fe400078e00ff */
[----:B------:R-:W-:-:S05]  /*0a80*/  @P1 IMAD.MOV.U32 R13, RZ, RZ, RZ ;  /* 0x000000ffff0d1224 */ /* 0x000fca00078e00ff */
[----:B------:R-:W1:Y:S01]  /*0a90*/  @!P1 LDC R11, c[0x0][0xc] ;  /* 0x00000300ff0b9b82 */ /* 0x000e620000000800 */
[----:B0-----:R-:W-:-:S04]  /*0aa0*/  @P1 IMAD.WIDE.U32 R16, R17, UR8, R4 ;  /* 0x0000000811101c25 */ /* 0x001fc8000f8e0004 */
[----:B------:R-:W-:Y:S02]  /*0ab0*/  @P1 IMAD.IADD R17, R17, 0x1, R13 ;  /* 0x0000000111111824 */ /* 0x000fe400078e020d */
[----:B-1----:R-:W-:-:S04]  /*0ac0*/  @!P1 IMAD.WIDE.U32 R8, R4, R11, R8 ;  /* 0x0000000b04089225 */ /* 0x002fc800078e0008 */
[----:B------:R-:W-:Y:S02]  /*0ad0*/  @!P1 IMAD.MOV.U32 R16, RZ, RZ, R8 ;  /* 0x000000ffff109224 */ /* 0x000fe400078e0008 */
[----:B------:R-:W-:Y:S01]  /*0ae0*/  @!P1 IMAD.MOV.U32 R17, RZ, RZ, R9 ;  /* 0x000000ffff119224 */ /* 0x000fe200078e0009 */
[----:B------:R-:W-:Y:S06]  /*0af0*/  @!P2 BRA `(.L_x_6) ;  /* 0x00000000000ca947 */ /* 0x000fec0003800000 */
[----:B------:R-:W-:Y:S01]  /*0b00*/  UCGABAR_WAIT ;  /* 0x0000000000007dc7 */ /* 0x000fe20008000000 */
[----:B------:R-:W-:Y:S01]  /*0b10*/  CCTL.IVALL ;  /* 0x00000000ff00798f */ /* 0x000fe20002000000 */
[----:B------:R-:W-:Y:S05]  /*0b20*/  BRA `(.L_x_7) ;  /* 0x0000000000047947 */ /* 0x000fea0003800000 */
.L_x_6:
[----:B------:R-:W-:Y:S06]  /*0b30*/  BAR.SYNC.DEFER_BLOCKING 0x0 ;  /* 0x0000000000007b1d */ /* 0x000fec0000010000 */
.L_x_7:
[----:B------:R-:W-:Y:S05]  /*0b40*/  @!P3 BRA `(.L_x_8) ;  /* 0x000000380004b947 */ /* 0x000fea0003800000 */
[----:B------:R-:W-:-:S13]  /*0b50*/  ISETP.GT.U32.AND P0, PT, R6, 0x1, PT ;  /* 0x000000010600780c */ /* 0x000fda0003f04070 */
[----:B------:R-:W-:Y:S05]  /*0b60*/  @P0 EXIT ;  /* 0x000000000000094d */ /* 0x000fea0003800000 */
[----:B------:R-:W-:Y:S01]  /*0b70*/  ULDC.64 UR4, c[0x0][0x650] ;  /* 0x0001940000047ab9 */ /* 0x000fe20000000a00 */
[----:B------:R-:W-:Y:S01]  /*0b80*/  PRMT R0, RZ, 0x7610, R0 ;  /* 0x00007610ff007816 */ /* 0x000fe20000000000 */
[----:B------:R-:W-:Y:S01]  /*0b90*/  IMAD.MOV.U32 R59, RZ, RZ, -0x1 ;  /* 0xffffffffff3b7424 */ /* 0x000fe200078e00ff */
[----:B------:R-:W-:Y:S01]  /*0ba0*/  ISETP.GE.U32.AND P0, PT, R16, UR4, PT ;  /* 0x0000000410007c0c */ /* 0x000fe2000bf06070 */
[----:B------:R-:W-:Y:S02]  /*0bb0*/  IMAD.MOV.U32 R60, RZ, RZ, -0x1 ;  /* 0xffffffffff3c7424 */ /* 0x000fe400078e00ff */
[----:B------:R-:W-:Y:S01]  /*0bc0*/  IMAD.MOV.U32 R61, RZ, RZ, -0x1 ;  /* 0xffffffffff3d7424 */ /* 0x000fe200078e00ff */
[----:B------:R-:W-:-:S13]  /*0bd0*/  ISETP.GE.U32.AND.EX P0, PT, R17, UR5, PT, P0 ;  /* 0x0000000511007c0c */ /* 0x000fda000bf06100 */
[----:B------:R-:W-:Y:S05]  /*0be0*/  @P0 BRA `(.L_x_9) ;  /* 0x0000000400280947 */ /* 0x000fea0003800000 */
[----:B------:R-:W0:Y:S01]  /*0bf0*/  LDC.64 R20, c[0x0][0x628] ;  /* 0x00018a00ff147b82 */ /* 0x000e220000000a00 */
[----:B------:R-:W-:Y:S02]  /*0c00*/  IMAD.MOV.U32 R8, RZ, RZ, R16 ;  /* 0x000000ffff087224 */ /* 0x000fe400078e0010 */
[----:B------:R-:W-:-:S05]  /*0c10*/  IMAD.MOV.U32 R9, RZ, RZ, R17 ;  /* 0x000000ffff097224 */ /* 0x000fca00078e0011 */
[----:B------:R-:W1:Y:S08]  /*0c20*/  LDC R0, c[0x0][0x630] ;  /* 0x00018c00ff007b82 */ /* 0x000e700000000800 */
[----:B------:R-:W2:Y:S01]  /*0c30*/  LDC.64 R26, c[0x0][0x620] ;  /* 0x00018800ff1a7b82 */ /* 0x000ea20000000a00 */
[----:B0-----:R-:W-:-:S04]  /*0c40*/  ISETP.NE.U32.AND P0, PT, R20, RZ, PT ;  /* 0x000000ff1400720c */ /* 0x001fc80003f05070 */
[----:B------:R-:W-:-:S13]  /*0c50*/  ISETP.NE.AND.EX P0, PT, R21, RZ, PT, P0 ;  /* 0x000000ff1500720c */ /* 0x000fda0003f05300 */
[----:B-12---:R-:W-:Y:S05]  /*0c60*/  @!P0 BRA `(.L_x_10) ;  /* 0x0000000000288947 */ /* 0x006fea0003800000 */
[----:B------:R-:W0:Y:S02]  /*0c70*/  LDC R13, c[0x0][0x634] ;  /* 0x00018d00ff0d7b82 */ /* 0x000e240000000800 */
[----:B0-----:R-:W-:-:S05]  /*0c80*/  IADD3 R13, P0, R16, R13, RZ ;  /* 0x0000000d100d7210 */ /* 0x001fca0007f1e0ff */
[----:B------:R-:W-:-:S04]  /*0c90*/  IMAD.X R15, RZ, RZ, R17, P0 ;  /* 0x000000ffff0f7224 */ /* 0x000fc800000e0611 */
[----:B------:R-:W-:-:S04]  /*0ca0*/  IMAD.WIDE.U32 R8, R15, R20, RZ ;  /* 0x000000140f087225 */ /* 0x000fc800078e00ff */
[----:B------:R-:W-:-:S04]  /*0cb0*/  IMAD.WIDE.U32 R10, P0, R13, R21, R8 ;  /* 0x000000150d0a7225 */ /* 0x000fc80007800008 */
[----:B------:R-:W-:-:S04]  /*0cc0*/  IMAD.WIDE.U32 R8, R13, R20, RZ ;  /* 0x000000140d087225 */ /* 0x000fc800078e00ff */
[----:B------:R-:W-:Y:S01]  /*0cd0*/  IMAD.X R13, RZ, RZ, RZ, P0 ;  /* 0x000000ffff0d7224 */ /* 0x000fe200000e06ff */
[----:B------:R-:W-:Y:S01]  /*0ce0*/  IADD3 RZ, P0, R9, R10, RZ ;  /* 0x0000000a09ff7210 */ /* 0x000fe20007f1e0ff */
[----:B------:R-:W-:-:S04]  /*0cf0*/  IMAD.MOV.U32 R12, RZ, RZ, R11 ;  /* 0x000000ffff0c7224 */ /* 0x000fc800078e000b */
[----:B------:R-:W-:-:S08]  /*0d00*/  IMAD.WIDE.U32.X R8, R15, R21, R12, P0 ;  /* 0x000000150f087225 */ /* 0x000fd000000e040c */
.L_x_10:
[----:B------:R-:W0:Y:S01]  /*0d10*/  LDC.64 R20, c[0x0][0x640] ;  /* 0x00019000ff147b82 */ /* 0x000e220000000a00 */
[--C-:B------:R-:W-:Y:S01]  /*0d20*/  SHF.R.U64 R61, R8, R0, R9.reuse ;  /* 0x00000000083d7219 */ /* 0x100fe20000001209 */
[----:B------:R-:W-:Y:S01]  /*0d30*/  IMAD R28, R7, R24, R4 ;  /* 0x00000018071c7224 */ /* 0x000fe200078e0204 */
[----:B------:R-:W-:Y:S01]  /*0d40*/  SHF.R.U32.HI R0, RZ, R0, R9 ;  /* 0x00000000ff007219 */ /* 0x000fe20000011609 */
[----:B------:R-:W-:Y:S01]  /*0d50*/  IMAD.MOV.U32 R25, RZ, RZ, 0x1 ;  /* 0x00000001ff197424 */ /* 0x000fe200078e00ff */
[----:B------:R-:W-:-:S03]  /*0d60*/  IADD3 R5, P0, RZ, -R61, RZ ;  /* 0x8000003dff057210 */ /* 0x000fc60007f1e0ff */
[----:B------:R-:W1:Y:S02]  /*0d70*/  LDC R6, c[0x0][0x618] ;  /* 0x00018600ff067b82 */ /* 0x000e640000000800 */
[----:B------:R-:W-:-:S04]  /*0d80*/  IMAD.X R9, RZ, RZ, ~R0, P0 ;  /* 0x000000ffff097224 */ /* 0x000fc800000e0e00 */
[-C--:B------:R-:W-:Y:S02]  /*0d90*/  IMAD R0, R9, R26.reuse, RZ ;  /* 0x0000001a09007224 */ /* 0x080fe400078e02ff */
[----:B------:R-:W2:Y:S01]  /*0da0*/  LDC R11, c[0x0][0x608] ;  /* 0x00018200ff0b7b82 */ /* 0x000ea20000000800 */
[----:B------:R-:W-:-:S04]  /*0db0*/  IMAD.WIDE.U32 R8, R5, R26, R16 ;  /* 0x0000001a05087225 */ /* 0x000fc800078e0010 */
[----:B------:R-:W-:-:S03]  /*0dc0*/  IMAD R5, R5, R27, R0 ;  /* 0x0000001b05057224 */ /* 0x000fc600078e0200 */
[----:B------:R-:W3:Y:S01]  /*0dd0*/  LDC R12, c[0x0][0x658] ;  /* 0x00019600ff0c7b82 */ /* 0x000ee20000000800 */
[----:B0-----:R-:W-:Y:S01]  /*0de0*/  ISETP.NE.U32.AND P0, PT, R20, RZ, PT ;  /* 0x000000ff1400720c */ /* 0x001fe20003f05070 */
[----:B------:R-:W-:Y:S02]  /*0df0*/  IMAD.IADD R5, R9, 0x1, R5 ;  /* 0x0000000109057824 */ /* 0x000fe400078e0205 */
[----:B------:R-:W-:Y:S01]  /*0e00*/  IMAD.MOV.U32 R9, RZ, RZ, -0x1 ;  /* 0xffffffffff097424 */ /* 0x000fe200078e00ff */
[----:B------:R-:W-:-:S03]  /*0e10*/  ISETP.NE.AND.EX P0, PT, R21, RZ, PT, P0 ;  /* 0x000000ff1500720c */ /* 0x000fc60003f05300 */
[----:B------:R-:W0:Y:S01]  /*0e20*/  LDC R15, c[0x0][0x600] ;  /* 0x00018000ff0f7b82 */ /* 0x000e220000000800 */
[-CC-:B-1----:R-:W-:Y:S02]  /*0e30*/  SHF.R.U64 R13, R8, R6.reuse, R5.reuse ;  /* 0x00000006080d7219 */ /* 0x182fe40000001205 */
[----:B------:R-:W-:-:S05]  /*0e40*/  SHF.R.U32.HI R0, RZ, R6, R5 ;  /* 0x00000006ff007219 */ /* 0x000fca0000011605 */
[----:B------:R-:W1:Y:S01]  /*0e50*/  LDC R14, c[0x0][0x648] ;  /* 0x00019200ff0e7b82 */ /* 0x000e620000000800 */
[-CC-:B--2---:R-:W-:Y:S02]  /*0e60*/  SHF.R.U64 R29, R13, R11.reuse, R0.reuse ;  /* 0x0000000b0d1d7219 */ /* 0x184fe40000001200 */
[----:B------:R-:W-:-:S05]  /*0e70*/  SHF.R.U32.HI R5, RZ, R11, R0 ;  /* 0x0000000bff057219 */ /* 0x000fca0000011600 */
[----:B------:R-:W2:Y:S01]  /*0e80*/  LDC R26, c[0x0][0x638] ;  /* 0x00018e00ff1a7b82 */ /* 0x000ea20000000800 */
[-CC-:B---3--:R-:W-:Y:S02]  /*0e90*/  SHF.R.U64 R24, R29, R12.reuse, R5.reuse ;  /* 0x0000000c1d187219 */ /* 0x188fe40000001205 */
[-C--:B------:R-:W-:Y:S02]  /*0ea0*/  SHF.L.U32 R0, R9, R12.reuse, RZ ;  /* 0x0000000c09007219 */ /* 0x080fe400000006ff */
[----:B------:R-:W-:Y:S01]  /*0eb0*/  SHF.R.U32.HI R5, RZ, R12, R5 ;  /* 0x0000000cff057219 */ /* 0x000fe20000011605 */
[----:B------:R-:W-:Y:S01]  /*0ec0*/  IMAD.MOV.U32 R4, RZ, RZ, R24 ;  /* 0x000000ffff047224 */ /* 0x000fe200078e0018 */
[----:B------:R-:W-:Y:S01]  /*0ed0*/  LOP3.LUT R10, RZ, R0, RZ, 0x33, !PT ;  /* 0x00000000ff0a7212 */ /* 0x000fe200078e33ff */
[----:B------:R-:W3:Y:S01]  /*0ee0*/  LDC R27, c[0x0][0x610] ;  /* 0x00018400ff1b7b82 */ /* 0x000ee20000000800 */
[----:B------:R-:W-:Y:S05]  /*0ef0*/  @!P0 BRA `(.L_x_11) ;  /* 0x0000000000288947 */ /* 0x000fea0003800000 */
[----:B------:R-:W4:Y:S02]  /*0f00*/  LDC R9, c[0x0][0x64c] ;  /* 0x00019300ff097b82 */ /* 0x000f240000000800 */
[----:B----4-:R-:W-:-:S05]  /*0f10*/  IADD3 R9, P0, R24, R9, RZ ;  /* 0x0000000918097210 */ /* 0x010fca0007f1e0ff */
        /* <DEDUP_REMOVED lines=8> */
.L_x_11:
[----:B-1----:R-:W-:Y:S01]  /*0fa0*/  SHF.R.U64 R4, R4, R14, R5 ;  /* 0x0000000e04047219 */ /* 0x002fe20000001205 */
[----:B0-----:R-:W-:Y:S01]  /*0fb0*/  VIADD R6, R15, 0xffffffff ;  /* 0xffffffff0f067836 */ /* 0x001fe20000000000 */
[----:B------:R-:W-:Y:S02]  /*0fc0*/  SHF.L.U32 R0, R25, R12, RZ ;  /* 0x0000000c19007219 */ /* 0x000fe400000006ff */
[----:B------:R-:W-:Y:S01]  /*0fd0*/  LOP3.LUT R5, R29, R10, RZ, 0xc0, !PT ;  /* 0x0000000a1d057212 */ /* 0x000fe200078ec0ff */
[----:B------:R-:W-:Y:S01]  /*0fe0*/  IMAD.MOV R7, RZ, RZ, -R4 ;  /* 0x000000ffff077224 */ /* 0x000fe200078e0a04 */
[----:B------:R-:W-:Y:S02]  /*0ff0*/  SEL R3, R3, R28, !P1 ;  /* 0x0000001c03037207 */ /* 0x000fe40004800000 */
[----:B------:R-:W-:Y:S01]  /*1000*/  LOP3.LUT R6, R13, R6, RZ, 0xc0, !PT ;  /* 0x000000060d067212 */ /* 0x000fe200078ec0ff */
[----:B------:R-:W-:Y:S02]  /*1010*/  IMAD R4, R0, R4, R5 ;  /* 0x0000000400047224 */ /* 0x000fe400078e0205 */
[----:B--2---:R-:W-:-:S02]  /*1020*/  IMAD R0, R7, R26, R24 ;  /* 0x0000001a07007224 */ /* 0x004fc400078e0218 */
[----:B---3--:R-:W-:Y:S02]  /*1030*/  IMAD R3, R4, R27, R3 ;  /* 0x0000001b04037224 */ /* 0x008fe400078e0203 */
[----:B------:R-:W-:Y:S02]  /*1040*/  IMAD.MOV.U32 R5, RZ, RZ, 0x1 ;  /* 0x00000001ff057424 */ /* 0x000fe400078e00ff */
[----:B------:R-:W-:-:S03]  /*1050*/  IMAD R4, R0, R15, R6 ;  /* 0x0000000f00047224 */ /* 0x000fc600078e0206 */
[----:B------:R-:W-:Y:S02]  /*1060*/  PRMT R0, R5, 0x7610, R0 ;  /* 0x0000761005007816 */ /* 0x000fe40000000000 */
[----:B------:R-:W-:Y:S02]  /*1070*/  SEL R60, R4, R3, !P1 ;  /* 0x00000003043c7207 */ /* 0x000fe40004800000 */
[----:B------:R-:W-:-:S07]  /*1080*/  SEL R59, R3, R4, !P1 ;  /* 0x00000004033b7207 */ /* 0x000fce0004800000 */
.L_x_9:
[----:B------:R-:W-:-:S08]  /*1090*/  NOP ;  /* 0x0000000000007918 */ /* 0x000fd00000000000 */
[----:B------:R-:W0:Y:S02]  /*10a0*/  USETMAXREG.TRY_ALLOC.CTAPOOL UP0, 0xe8 ;  /* 0x000000e8000079c8 */ /* 0x000e240008000600 */
[----:B0-----:R-:W-:-:S13]  /*10b0*/  PLOP3.LUT P0, PT, PT, PT, UP0, 0x80, 0x0 ;  /* 0x000000000000781c */ /* 0x001fda0003f0f008 */
[----:B------:R-:W-:Y:S05]  /*10c0*/  @!P0 BRA `(.L_x_9) ;  /* 0xfffffffc00f08947 */ /* 0x000fea000383ffff */
[----:B------:R-:W-:Y:S01]  /*10d0*/  ULDC.64 UR4, c[0x0][0x598] ;  /* 0x0001660000047ab9 */ /* 0x000fe20000000a00 */
[----:B------:R-:W-:Y:S01]  /*10e0*/  ULDC.64 UR36, c[0x0][0x208] ;  /* 0x0000820000247ab9 */ /* 0x000fe20000000a00 */
[----:B------:R-:W-:-:S04]  /*10f0*/  ISETP.NE.U32.AND P0, PT, RZ, UR4, PT ;  /* 0x00000004ff007c0c */ /* 0x000fc8000bf05070 */
[----:B------:R-:W-:-:S13]  /*1100*/  ISETP.NE.AND.EX P0, PT, RZ, UR5, PT, P0 ;  /* 0x00000005ff007c0c */ /* 0x000fda000bf05300 */
[----:B------:R-:W-:Y:S05]  /*1110*/  @!P0 BRA `(.L_x_12) ;  /* 0x00000000001c8947 */ /* 0x000fea0003800000 */
[----:B------:R-:W0:Y:S02]  /*1120*/  LDC.64 R4, c[0x0][0x598] ;  /* 0x00016600ff047b82 */ /* 0x000e240000000a00 */
[----:B0-----:R-:W2:Y:S02]  /*1130*/  LDG.E.64 R4, desc[UR36][R4.64] ;  /* 0x0000002404047981 */ /* 0x001ea4000c1e1b00 */
[----:B--2---:R-:W-:-:S04]  /*1140*/  ISETP.NE.U32.AND P0, PT, R4, RZ, PT ;  /* 0x000000ff0400720c */ /* 0x004fc80003f05070 */
[----:B------:R-:W-:-:S13]  /*1150*/  ISETP.NE.AND.EX P0, PT, R5, RZ, PT, P0 ;  /* 0x000000ff0500720c */ /* 0x000fda0003f05300 */
[----:B------:R-:W-:Y:S05]  /*1160*/  @!P0 BRA `(.L_x_12) ;  /* 0x0000000000088947 */ /* 0x000fea0003800000 */
[----:B------:R0:W5:Y:S01]  /*1170*/  LD.E R56, desc[UR36][R4.64] ;  /* 0x0000002404387980 */ /* 0x000162000c101900 */
[----:B------:R-:W-:Y:S05]  /*1180*/  BRA `(.L_x_13) ;  /* 0x0000000000247947 */ /* 0x000fea0003800000 */
.L_x_12:
[----:B------:R-:W-:Y:S02]  /*1190*/  ULDC.64 UR4, c[0x0][0x588] ;  /* 0x0001620000047ab9 */ /* 0x000fe40000000a00 */
[----:B------:R-:W-:-:S04]  /*11a0*/  ISETP.NE.U32.AND P0, PT, RZ, UR4, PT ;  /* 0x00000004ff007c0c */ /* 0x000fc8000bf05070 */
[----:B------:R-:W-:-:S13]  /*11b0*/  ISETP.NE.AND.EX P0, PT, RZ, UR5, PT, P0 ;  /* 0x00000005ff007c0c */ /* 0x000fda000bf05300 */
[----:B------:R-:W-:Y:S05]  /*11c0*/  @!P0 BRA `(.L_x_14) ;  /* 0x00000000000c8947 */ /* 0x000fea0003800000 */
[----:B------:R-:W0:Y:S02]  /*11d0*/  LDC.64 R56, c[0x0][0x588] ;  /* 0x00016200ff387b82 */ /* 0x000e240000000a00 */
[----:B0-----:R1:W5:Y:S01]  /*11e0*/  LDG.E R56, desc[UR36][R56.64] ;  /* 0x0000002438387981 */ /* 0x001362000c1e1900 */
[----:B------:R-:W-:Y:S05]  /*11f0*/  BRA `(.L_x_13) ;  /* 0x0000000000087947 */ /* 0x000fea0003800000 */
.L_x_14:
[----:B------:R-:W-:Y:S02]  /*1200*/  ULDC UR4, c[0x0][0x580] ;  /* 0x0001600000047ab9 */ /* 0x000fe40000000800 */
[----:B------:R-:W-:-:S07]  /*1210*/  IMAD.U32 R56, RZ, RZ, UR4 ;  /* 0x00000004ff387e24 */ /* 0x000fce000f8e00ff */
.L_x_13:
[----:B------:R-:W-:Y:S02]  /*1220*/  ULDC.64 UR4, c[0x0][0x5a0] ;  /* 0x0001680000047ab9 */ /* 0x000fe40000000a00 */
[----:B------:R-:W-:-:S04]  /*1230*/  ISETP.NE.U32.AND P0, PT, RZ, UR4, PT ;  /* 0x00000004ff007c0c */ /* 0x000fc8000bf05070 */
[----:B------:R-:W-:-:S13]  /*1240*/  ISETP.NE.AND.EX P0, PT, RZ, UR5, PT, P0 ;  /* 0x00000005ff007c0c */ /* 0x000fda000bf05300 */
[----:B------:R-:W-:Y:S05]  /*1250*/  @!P0 BRA `(.L_x_15) ;  /* 0x00000000001c8947 */ /* 0x000fea0003800000 */
[----:B0-----:R-:W0:Y:S02]  /*1260*/  LDC.64 R4, c[0x0][0x5a0] ;  /* 0x00016800ff047b82 */ /* 0x001e240000000a00 */
[----:B0-----:R-:W2:Y:S02]  /*1270*/  LDG.E.64 R4, desc[UR36][R4.64] ;  /* 0x0000002404047981 */ /* 0x001ea4000c1e1b00 */
[----:B--2---:R-:W-:-:S04]  /*1280*/  ISETP.NE.U32.AND P0, PT, R4, RZ, PT ;  /* 0x000000ff0400720c */ /* 0x004fc80003f05070 */
[----:B------:R-:W-:-:S13]  /*1290*/  ISETP.NE.AND.EX P0, PT, R5, RZ, PT, P0 ;  /* 0x000000ff0500720c */ /* 0x000fda0003f05300 */
[----:B------:R-:W-:Y:S05]  /*12a0*/  @!P0 BRA `(.L_x_15) ;  /* 0x0000000000088947 */ /* 0x000fea0003800000 */
[----:B-1----:R0:W5:Y:S01]  /*12b0*/  LD.E R57, desc[UR36][R4.64] ;  /* 0x0000002404397980 */ /* 0x002162000c101900 */
[----:B------:R-:W-:Y:S05]  /*12c0*/  BRA `(.L_x_16) ;  /* 0x0000000000247947 */ /* 0x000fea0003800000 */
.L_x_15:
[----:B------:R-:W-:Y:S02]  /*12d0*/  ULDC.64 UR4, c[0x0][0x590] ;  /* 0x0001640000047ab9 */ /* 0x000fe40000000a00 */
[----:B------:R-:W-:-:S04]  /*12e0*/  ISETP.NE.U32.AND P0, PT, RZ, UR4, PT ;  /* 0x00000004ff007c0c */ /* 0x000fc8000bf05070 */
[----:B------:R-:W-:-:S13]  /*12f0*/  ISETP.NE.AND.EX P0, PT, RZ, UR5, PT, P0 ;  /* 0x00000005ff007c0c */ /* 0x000fda000bf05300 */
[----:B------:R-:W-:Y:S05]  /*1300*/  @!P0 BRA `(.L_x_17) ;  /* 0x00000000000c8947 */ /* 0x000fea0003800000 */
[----:B0-----:R-:W1:Y:S02]  /*1310*/  LDC.64 R4, c[0x0][0x590] ;  /* 0x00016400ff047b82 */ /* 0x001e640000000a00 */
[----:B-1----:R1:W5:Y:S01]  /*1320*/  LDG.E R57, desc[UR36][R4.64] ;  /* 0x0000002404397981 */ /* 0x002362000c1e1900 */
[----:B------:R-:W-:Y:S05]  /*1330*/  BRA `(.L_x_16) ;  /* 0x0000000000087947 */ /* 0x000fea0003800000 */
.L_x_17:
[----:B------:R-:W-:Y:S02]  /*1340*/  ULDC UR4, c[0x0][0x584] ;  /* 0x0001610000047ab9 */ /* 0x000fe40000000800 */
[----:B-1----:R-:W-:-:S07]  /*1350*/  IMAD.U32 R57, RZ, RZ, UR4 ;  /* 0x00000004ff397e24 */ /* 0x002fce000f8e00ff */
.L_x_16:
[----:B------:R-:W-:-:S13]  /*1360*/  LOP3.LUT P0, RZ, R0, 0xff, RZ, 0xc0, !PT ;  /* 0x000000ff00ff7812 */ /* 0x000fda000780c0ff */
[----:B------:R-:W-:Y:S05]  /*1370*/  @!P0 EXIT ;  /* 0x000000000000894d */ /* 0x000fea0003800000 */
[----:B------:R-:W-:Y:S01]  /*1380*/  ULDC UR4, c[0x0][0x28c] ;  /* 0x0000a30000047ab9 */ /* 0x000fe20000000800 */
[----:B------:R-:W-:Y:S01]  /*1390*/  UMOV UR38, URZ ;  /* 0x0000003f00267c82 */ /* 0x000fe20008000000 */
[----:B------:R-:W-:Y:S01]  /*13a0*/  UIADD3 UR4, UR4, 0x3f, URZ ;  /* 0x0000003f04047890 */ /* 0x000fe2000fffe03f */
[----:B------:R-:W-:-:S03]  /*13b0*/  UMOV UR39, URZ ;  /* 0x0000003f00277c82 */ /* 0x000fc60008000000 */
[----:B------:R-:W-:-:S04]  /*13c0*/  USHF.R.S32.HI UR5, URZ, 0x1f, UR4 ;  /* 0x0000001f3f057899 */ /* 0x000fc80008011404 */
[----:B------:R-:W-:-:S04]  /*13d0*/  ULEA.HI UR5, UR5, UR4, URZ, 0x6 ;  /* 0x0000000405057291 */ /* 0x000fc8000f8f303f */
[----:B------:R-:W-:-:S12]  /*13e0*/  USHF.R.S32.HI UR40, URZ, 0x6, UR5 ;  /* 0x000000063f287899 */ /* 0x000fd80008011405 */
.L_x_105:
[----:B------:R-:W-:Y:S01]  /*13f0*/  LOP3.LUT R0, R18, 0x80, RZ, 0xc0, !PT ;  /* 0x0000008012007812 */ /* 0x000fe200078ec0ff */
[----:B------:R-:W2:Y:S01]  /*1400*/  S2UR UR7, SR_CgaCtaId ;  /* 0x00000000000779c3 */ /* 0x000ea20000008800 */
[----:B------:R-:W-:Y:S02]  /*1410*/  UMOV UR6, 0x400 ;  /* 0x0000040000067882 */ /* 0x000fe40000000000 */
[----:B------:R-:W-:-:S06]  /*1420*/  SHF.R.U32.HI R0, RZ, 0x7, R0 ;  /* 0x00000007ff007819 */ /* 0x000fcc0000011600 */
[----:B------:R-:W3:Y:S01]  /*1430*/  SHFL.IDX PT, R0, R0, RZ, 0x1f ;  /* 0x00001fff00007589 */ /* 0x000ee200000e0000 */
[----:B--2---:R-:W-:Y:S01]  /*1440*/  ULEA UR6, UR7, UR6, 0x18 ;  /* 0x0000000607067291 */ /* 0x004fe2000f8ec03f */
[----:B---3--:R-:W-:-:S13]  /*1450*/  R2UR UR4, R0 ;  /* 0x00000000000472ca */ /* 0x008fda00000e0000 */
[----:B------:R-:W-:-:S04]  /*1460*/  ULEA.HI UR5, UR4, UR4, URZ, 0x1 ;  /* 0x0000000404057291 */ /* 0x000fc8000f8f083f */
[----:B------:R-:W-:-:S04]  /*1470*/  ULOP3.LUT UR5, UR5, 0xffffe, URZ, 0xc0, !UPT ;  /* 0x000ffffe05057892 */ /* 0x000fc8000f8ec03f */
[----:B------:R-:W-:-:S03]  /*1480*/  UIADD3 UR5, UR4, -UR5, URZ ;  /* 0x8000000504057290 */ /* 0x000fc6000fffe03f */
[----:B------:R-:W-:Y:S01]  /*1490*/  ULDC UR4, c[0x0][0x28c] ;  /* 0x0000a30000047ab9 */ /* 0x000fe20000000800 */
[----:B------:R-:W-:Y:S01]  /*14a0*/  ULEA UR5, UR5, UR6, 0xc ;  /* 0x0000000605057291 */ /* 0x000fe2000f8e603f */
[----:B------:R-:W-:-:S03]  /*14b0*/  ISETP.LT.AND P0, PT, RZ, UR4, PT ;  /* 0x00000004ff007c0c */ /* 0x000fc6000bf01270 */
[----:B------:R-:W-:-:S04]  /*14c0*/  UIADD3 UR5, UR5, 0x200, URZ ;  /* 0x0000020005057890 */ /* 0x000fc8000fffe03f */
[----:B------:R-:W-:-:S04]  /*14d0*/  USHF.R.U32.HI UR5, URZ, 0x4, UR5 ;  /* 0x000000043f057899 */ /* 0x000fc80008011605 */
[----:B------:R-:W-:Y:S02]  /*14e0*/  ULOP3.LUT UR41, UR5, 0x3fff, URZ, 0xc0, !UPT ;  /* 0x00003fff05297892 */ /* 0x000fe4000f8ec03f */
[----:B0---4-:R-:W-:Y:S10]  /*14f0*/  @P0 BRA `(.L_x_18) ;  /* 0x0000000000400947 */ /* 0x011ff40003800000 */
[----:B------:R-:W-:Y:S01]  /*1500*/  MOV R0, 0x0 ;  /* 0x0000000000007802 */ /* 0x000fe20000000f00 */
[----:B------:R-:W-:Y:S01]  /*1510*/  ULDC.64 UR4, c[0x4][0x68] ;  /* 0x01001a0000047ab9 */ /* 0x000fe20000000a00 */
[----:B------:R-:W-:Y:S01]  /*1520*/  ULDC.64 UR6, c[0x4][0x8] ;  /* 0x0100020000067ab9 */ /* 0x000fe20000000a00 */
[----:B01----:R-:W-:Y:S01]  /*1530*/  IMAD.U32 R4, RZ, RZ, UR4 ;  /* 0x00000004ff047e24 */ /* 0x003fe2000f8e00ff */
[----:B------:R0:W1:Y:S01]  /*1540*/  LDC.64 R14, c[0x4][R0] ;  /* 0x01000000000e7b82 */ /* 0x0000620000000a00 */
[----:B------:R-:W-:Y:S01]  /*1550*/  IMAD.U32 R5, RZ, RZ, UR5 ;  /* 0x00000005ff057e24 */ /* 0x000fe2000f8e00ff */
[----:B------:R-:W-:Y:S01]  /*1560*/  ULDC.64 UR4, c[0x4][0x70] ;  /* 0x01001c0000047ab9 */ /* 0x000fe20000000a00 */
[----:B------:R-:W-:Y:S02]  /*1570*/  IMAD.U32 R10, RZ, RZ, UR6 ;  /* 0x00000006ff0a7e24 */ /* 0x000fe4000f8e00ff */
[----:B------:R-:W-:Y:S02]  /*1580*/  IMAD.U32 R6, RZ, RZ, UR4 ;  /* 0x00000004ff067e24 */ /* 0x000fe4000f8e00ff */
[----:B------:R-:W-:-:S02]  /*1590*/  IMAD.U32 R7, RZ, RZ, UR5 ;  /* 0x00000005ff077e24 */ /* 0x000fc4000f8e00ff */
[----:B------:R-:W-:Y:S02]  /*15a0*/  IMAD.U32 R11, RZ, RZ, UR7 ;  /* 0x00000007ff0b7e24 */ /* 0x000fe4000f8e00ff */
[----:B------:R-:W-:Y:S02]  /*15b0*/  IMAD.MOV.U32 R8, RZ, RZ, 0x1e1 ;  /* 0x000001e1ff087424 */ /* 0x000fe400078e00ff */
[----:B------:R-:W-:Y:S02]  /*15c0*/  IMAD.MOV.U32 R12, RZ, RZ, 0x1 ;  /* 0x00000001ff0c7424 */ /* 0x000fe400078e00ff */
[----:B0-----:R-:W-:-:S07]  /*15d0*/  IMAD.MOV.U32 R13, RZ, RZ, RZ ;  /* 0x000000ffff0d7224 */ /* 0x001fce00078e00ff */
[----:B------:R-:W-:-:S07]  /*15e0*/  LEPC R20, `(.L_x_18) ;  /* 0x000000001014794e */ /* 0x000fce0000000000 */
[----:B-1---5:R-:W-:Y:S05]  /*15f0*/  CALL.ABS.NOINC R14 ;  /* 0x000000000e007343 */ /* 0x022fea0003c00000 */
.L_x_18:
[----:B------:R-:W-:-:S04]  /*1600*/  LOP3.LUT R0, R19, 0x1, RZ, 0xfc, !PT ;  /* 0x0000000113007812 */ /* 0x000fc800078efcff */
[----:B------:R-:W-:-:S13]  /*1610*/  ISETP.NE.AND P0, PT, R0, 0x3, PT ;  /* 0x000000030000780c */ /* 0x000fda0003f05270 */
[----:B------:R-:W-:Y:S05]  /*1620*/  @!P0 BRA `(.L_x_19) ;  /* 0x0000000000048947 */ /* 0x000fea0003800000 */
[----:B------:R-:W-:Y:S01]  /*1630*/  BPT.TRAP 0x1 ;  /* 0x000000040000795c */ /* 0x000fe20000300000 */
.L_x_19:
[----:B------:R-:W2:Y:S01]  /*1640*/  S2UR UR5, SR_CgaCtaId ;  /* 0x00000000000579c3 */ /* 0x000ea20000008800 */
[----:B------:R-:W-:Y:S01]  /*1650*/  UMOV UR4, 0x400 ;  /* 0x0000040000047882 */ /* 0x000fe20000000000 */
[----:B------:R-:W-:Y:S02]  /*1660*/  IMAD.U32 R0, RZ, RZ, UR38 ;  /* 0x00000026ff007e24 */ /* 0x000fe4000f8e00ff */
[----:B------:R-:W-:-:S03]  /*1670*/  IMAD.U32 R3, RZ, RZ, UR39 ;  /* 0x00000027ff037e24 */ /* 0x000fc6000f8e00ff */
[----:B------:R-:W-:Y:S01]  /*1680*/  SHF.L.U32 R0, R0, 0x1f, RZ ;  /* 0x0000001f00007819 */ /* 0x000fe200000006ff */
[----:B--2---:R-:W-:-:S06]  /*1690*/  ULEA UR4, UR5, UR4, 0x18 ;  /* 0x0000000405047291 */ /* 0x004fcc000f8ec03f */
[----:B------:R-:W-:-:S04]  /*16a0*/  IMAD.U32 R6, RZ, RZ, UR4 ;  /* 0x00000004ff067e24 */ /* 0x000fc8000f8e00ff */
[----:B------:R-:W-:-:S04]  /*16b0*/  IMAD R3, R3, 0x8, R6 ;  /* 0x0000000803037824 */ /* 0x000fc800078e0206 */
[----:B------:R2:W3:Y:S01]  /*16c0*/  SYNCS.PHASECHK.TRANS64.TRYWAIT P1, [R3+URZ], R0 ;  /* 0x00000000030075a7 */ /* 0x0004e2000802017f */
[----:B------:R-:W-:Y:S05]  /*16d0*/  @!P0 BRA `(.L_x_20) ;  /* 0x0000000000048947 */ /* 0x000fea0003800000 */
[----:B------:R-:W-:Y:S01]  /*16e0*/  BPT.TRAP 0x1 ;  /* 0x000000040000795c */ /* 0x000fe20000300000 */
.L_x_20:
[----:B---3--:R-:W-:Y:S05]  /*16f0*/  @P1 BRA `(.L_x_21) ;  /* 0x0000000000081947 */ /* 0x008fea0003800000 */
[----:B------:R-:W3:Y:S02]  /*1700*/  SYNCS.PHASECHK.TRANS64.TRYWAIT P1, [R3+URZ], R0 ;  /* 0x00000000030075a7 */ /* 0x000ee4000802017f */
[----:B---3--:R-:W-:Y:S05]  /*1710*/  @!P1 BRA `(.L_x_22) ;  /* 0x0000004800789947 */ /* 0x008fea0003800000 */
.L_x_21:
[----:B------:R-:W-:-:S04]  /*1720*/  UISETP.LT.AND UP0, UPT, UR40, 0x1, UPT ;  /* 0x000000012800788c */ /* 0x000fc8000bf01270 */
[----:B------:R-:W-:-:S06]  /*1730*/  USEL UR4, UR40, 0x1, UP0 ;  /* 0x0000000128047887 */ /* 0x000fcc0008000000 */
[----:B--23--:R-:W-:Y:S01]  /*1740*/  IMAD.U32 R0, RZ, RZ, UR4 ;  /* 0x00000004ff007e24 */ /* 0x00cfe2000f8e00ff */
[----:B------:R-:W-:Y:S05]  /*1750*/  WARPSYNC.ALL ;  /* 0x0000000000007948 */ /* 0x000fea0003800000 */
[----:B------:R-:W-:-:S04]  /*1760*/  IADD3 R0, -R0, UR40, RZ ;  /* 0x0000002800007c10 */ /* 0x000fc8000fffe1ff */
[----:B------:R-:W-:Y:S02]  /*1770*/  ISETP.GE.AND P1, PT, R0, 0x1, PT ;  /* 0x000000010000780c */ /* 0x000fe40003f26270 */
[----:B------:R-:W-:Y:S01]  /*1780*/  R2UR UR4, R6 ;  /* 0x00000000060472ca */ /* 0x000fe200000e0000 */
[----:B------:R-:W-:Y:S01]  /*1790*/  ULOP3.LUT UR41, UR41, 0x10000, URZ, 0xfc, !UPT ;  /* 0x0001000029297892 */ /* 0x000fe2000f8efc3f */
[----:B------:R-:W-:Y:S01]  /*17a0*/  WARPGROUP.ARRIVE ;  /* 0x00000000000079c5 */ /* 0x000fe20000000000 */
[----:B------:R-:W-:Y:S01]  /*17b0*/  UMOV UR5, 0x80000020 ;  /* 0x8000002000057882 */ /* 0x000fe20000000000 */
[----:B------:R-:W-:-:S09]  /*17c0*/  UMOV UR7, 0x80000020 ;  /* 0x8000002000077882 */ /* 0x000fd20000000000 */
[----:B------:R-:W-:-:S04]  /*17d0*/  UIADD3 UR4, UR4, 0x24200, URZ ;  /* 0x0002420004047890 */ /* 0x000fc8000fffe03f */
[----:B------:R-:W-:-:S04]  /*17e0*/  USHF.R.U32.HI UR4, URZ, 0x4, UR4 ;  /* 0x000000043f047899 */ /* 0x000fc80008011604 */
[----:B------:R-:W-:-:S04]  /*17f0*/  ULOP3.LUT UR4, UR4, 0x3fff, URZ, 0xc0, !UPT ;  /* 0x00003fff04047892 */ /* 0x000fc8000f8ec03f */
[----:B------:R-:W-:Y:S02]  /*1800*/  ULOP3.LUT UR9, UR4, 0x10000, URZ, 0xfc, !UPT ;  /* 0x0001000004097892 */ /* 0x000fe4000f8efc3f */
[----:B------:R-:W-:Y:S02]  /*1810*/  ULEA UR4, UR39, UR41, 0x9 ;  /* 0x0000002927047291 */ /* 0x000fe4000f8e483f */
[----:B------:R-:W-:-:S09]  /*1820*/  ULEA UR6, UR39, UR9, 0x8 ;  /* 0x0000000927067291 */ /* 0x000fd2000f8e403f */
[----:B------:R-:W-:Y:S01]  /*1830*/  IGMMA.64x64x32.S8.S8 R24, gdesc[UR4], RZ, !UPT, gsb0 ;  /* 0x01e00000041879f1 */ /* 0x000fe2000c0410ff */
[----:B------:R-:W-:Y:S02]  /*1840*/  UIADD3 UR4, UR4, 0x2, URZ ;  /* 0x0000000204047890 */ /* 0x000fe4000fffe03f */
[----:B------:R-:W-:Y:S01]  /*1850*/  UIADD3 UR6, UR6, 0x2, URZ ;  /* 0x0000000206067890 */ /* 0x000fe2000fffe03f */
[----:B------:R-:W-:Y:S01]  /*1860*/  UMOV UR5, 0x80000020 ;  /* 0x8000002000057882 */ /* 0x000fe20000000000 */
[----:B------:R-:W-:Y:S01]  /*1870*/  UMOV UR7, 0x80000020 ;  /* 0x8000002000077882 */ /* 0x000fe20000000000 */
[----:B------:R-:W-:Y:S02]  /*1880*/  WARPGROUP.DEPBAR.LE gsb0, 0x0 ;  /* 0x00008000000079c5 */ /* 0x000fe40000010000 */
[----:B------:R-:W-:-:S06]  /*1890*/  WARPGROUP.ARRIVE ;  /* 0x00000000000079c5 */ /* 0x000fcc0000000000 */
[----:B------:R-:W-:Y:S03]  /*18a0*/  IGMMA.64x64x32.S8.S8 R24, gdesc[UR4], R24, gsb0 ;  /* 0x01e00000041879f1 */ /* 0x000fe60008041018 */
[----:B------:R-:W-:Y:S02]  /*18b0*/  WARPGROUP.DEPBAR.LE gsb0, 0x0 ;  /* 0x00008000000079c5 */ /* 0x000fe40000010000 */
[----:B------:R-:W-:Y:S05]  /*18c0*/  @!P1 BRA `(.L_x_23) ;  /* 0x0000000000e49947 */ /* 0x000fea0003800000 */
[----:B------:R-:W-:Y:S02]  /*18d0*/  UIADD3 UR4, UR39, 0x1, URZ ;  /* 0x0000000127047890 */ /* 0x000fe4000fffe03f */
[----:B------:R-:W-:Y:S02]  /*18e0*/  IMAD.U32 R3, RZ, RZ, UR39 ;  /* 0x00000027ff037e24 */ /* 0x000fe4000f8e00ff */
[----:B------:R-:W-:-:S04]  /*18f0*/  UISETP.NE.AND UP0, UPT, UR4, 0x12, UPT ;  /* 0x000000120400788c */ /* 0x000fc8000bf05270 */
[----:B------:R-:W-:Y:S02]  /*1900*/  USEL UR5, URZ, 0x1, UP0 ;  /* 0x000000013f057887 */ /* 0x000fe40008000000 */
[----:B------:R-:W-:Y:S02]  /*1910*/  USEL UR8, UR4, URZ, UP0 ;  /* 0x0000003f04087287 */ /* 0x000fe40008000000 */
[----:B------:R-:W-:-:S06]  /*1920*/  ULOP3.LUT UR5, UR38, UR5, URZ, 0x3c, !UPT ;  /* 0x0000000526057292 */ /* 0x000fcc000f8e3c3f */
[----:B------:R-:W-:-:S07]  /*1930*/  IMAD.U32 R7, RZ, RZ, UR5 ;  /* 0x00000005ff077e24 */ /* 0x000fce000f8e00ff */
.L_x_30:
[----:B------:R-:W-:Y:S05]  /*1940*/  @!P0 BRA `(.L_x_24) ;  /* 0x0000000000048947 */ /* 0x000fea0003800000 */
[----:B------:R-:W-:Y:S01]  /*1950*/  BPT.TRAP 0x1 ;  /* 0x000000040000795c */ /* 0x000fe20000300000 */
.L_x_24:
[----:B------:R-:W2:Y:S01]  /*1960*/  S2UR UR5, SR_CgaCtaId ;  /* 0x00000000000579c3 */ /* 0x000ea20000008800 */
[----:B------:R-:W-:Y:S01]  /*1970*/  UMOV UR4, 0x400 ;  /* 0x0000040000047882 */ /* 0x000fe20000000000 */
[----:B01----:R-:W-:Y:S01]  /*1980*/  IMAD.U32 R5, RZ, RZ, UR8 ;  /* 0x00000008ff057e24 */ /* 0x003fe2000f8e00ff */
[----:B------:R-:W-:Y:S01]  /*1990*/  SHF.L.U32 R4, R7, 0x1f, RZ ;  /* 0x0000001f07047819 */ /* 0x000fe200000006ff */
[----:B--2---:R-:W-:-:S06]  /*19a0*/  ULEA UR4, UR5, UR4, 0x18 ;  /* 0x0000000405047291 */ /* 0x004fcc000f8ec03f */
[----:B------:R-:W-:-:S04]  /*19b0*/  IMAD.U32 R6, RZ, RZ, UR4 ;  /* 0x00000004ff067e24 */ /* 0x000fc8000f8e00ff */
[----:B------:R-:W-:-:S04]  /*19c0*/  IMAD R5, R5, 0x8, R6 ;  /* 0x0000000805057824 */ /* 0x000fc800078e0206 */
[----:B------:R0:W1:Y:S01]  /*19d0*/  SYNCS.PHASECHK.TRANS64.TRYWAIT P1, [R5+URZ], R4 ;  /* 0x00000004050075a7 */ /* 0x000062000802017f */
[----:B------:R-:W-:Y:S05]  /*19e0*/  @!P0 BRA `(.L_x_25) ;  /* 0x0000000000048947 */ /* 0x000fea0003800000 */
[----:B------:R-:W-:Y:S01]  /*19f0*/  BPT.TRAP 0x1 ;  /* 0x000000040000795c */ /* 0x000fe20000300000 */
.L_x_25:
[----:B-1----:R-:W-:Y:S05]  /*1a00*/  @P1 BRA `(.L_x_26) ;  /* 0x0000000000081947 */ /* 0x002fea0003800000 */
[----:B------:R-:W1:Y:S02]  /*1a10*/  SYNCS.PHASECHK.TRANS64.TRYWAIT P1, [R5+URZ], R4 ;  /* 0x00000004050075a7 */ /* 0x000e64000802017f */
[----:B-1----:R-:W-:Y:S05]  /*1a20*/  @!P1 BRA `(.L_x_27) ;  /* 0x0000004400c89947 */ /* 0x002fea0003800000 */
.L_x_26:
[----:B------:R-:W-:Y:S01]  /*1a30*/  ULEA UR4, UR8, UR41, 0x9 ;  /* 0x0000002908047291 */ /* 0x000fe2000f8e483f */
[----:B------:R-:W-:Y:S01]  /*1a40*/  WARPGROUP.ARRIVE ;  /* 0x00000000000079c5 */ /* 0x000fe20000000000 */
[----:B------:R-:W-:Y:S01]  /*1a50*/  ULEA UR6, UR8, UR9, 0x8 ;  /* 0x0000000908067291 */ /* 0x000fe2000f8e403f */
[----:B------:R-:W-:Y:S01]  /*1a60*/  UMOV UR5, 0x80000020 ;  /* 0x8000002000057882 */ /* 0x000fe20000000000 */
[----:B------:R-:W-:-:S07]  /*1a70*/  UMOV UR7, 0x80000020 ;  /* 0x8000002000077882 */ /* 0x000fce0000000000 */
[----:B------:R-:W-:Y:S01]  /*1a80*/  IGMMA.64x64x32.S8.S8 R24, gdesc[UR4], R24, gsb0 ;  /* 0x01e00000041879f1 */ /* 0x000fe20008041018 */
        /* <DEDUP_REMOVED lines=9> */
[----:B------:R-:W-:Y:S01]  /*1b20*/  BPT.TRAP 0x1 ;  /* 0x000000040000795c */ /* 0x000fe20000300000 */
.L_x_28:
[----:B------:R-:W-:-:S13]  /*1b30*/  ISETP.NE.AND P1, PT, R23, RZ, PT ;  /* 0x000000ff1700720c */ /* 0x000fda0003f25270 */
[----:B01----:R-:W-:-:S04]  /*1b40*/  @P1 IMAD R4, R3, 0x8, R6 ;  /* 0x0000000803041824 */ /* 0x003fc800078e0206 */
[----:B------:R-:W-:-:S05]  /*1b50*/  @P1 VIADD R5, R4, 0x90 ;  /* 0x0000009004051836 */ /* 0x000fca0000000000 */
[----:B------:R-:W-:-:S04]  /*1b60*/  @P1 PRMT R5, R22, 0x654, R5 ;  /* 0x0000065416051816 */ /* 0x000fc80000000005 */
[----:B------:R0:W-:Y:S01]  /*1b70*/  @P1 SYNCS.ARRIVE.TRANS64.RED.A1T0 RZ, [R5+URZ], RZ ;  /* 0x000000ff05ff19a7 */ /* 0x0001e2000810043f */
[----:B------:R-:W-:-:S13]  /*1b80*/  ISETP.GT.U32.AND P1, PT, R19, 0x1, PT ;  /* 0x000000011300780c */ /* 0x000fda0003f24070 */
[----:B0-----:R-:W-:Y:S05]  /*1b90*/  @P1 BRA `(.L_x_29) ;  /* 0x0000000000041947 */ /* 0x001fea0003800000 */
[----:B------:R-:W-:Y:S01]  /*1ba0*/  BPT.TRAP 0x1 ;  /* 0x000000040000795c */ /* 0x000fe20000300000 */
.L_x_29:
[----:B------:R-:W-:Y:S01]  /*1bb0*/  UIADD3 UR8, UR8, 0x1, URZ ;  /* 0x0000000108087890 */ /* 0x000fe2000fffe03f */
[C---:B------:R-:W-:Y:S01]  /*1bc0*/  ISETP.GT.AND P2, PT, R0.reuse, 0x1, PT ;  /* 0x000000010000780c */ /* 0x040fe20003f44270 */
[----:B------:R-:W-:Y:S02]  /*1bd0*/  VIADD R3, R3, 0x1 ;  /* 0x0000000103037836 */ /* 0x000fe40000000000 */
[----:B------:R-:W-:Y:S01]  /*1be0*/  UISETP.NE.AND UP0, UPT, UR8, 0x12, UPT ;  /* 0x000000120800788c */ /* 0x000fe2000bf05270 */
[----:B------:R-:W-:Y:S02]  /*1bf0*/  VIADD R0, R0, 0xffffffff ;  /* 0xffffffff00007836 */ /* 0x000fe40000000000 */
[C---:B------:R-:W-:Y:S01]  /*1c00*/  ISETP.NE.AND P1, PT, R3.reuse, 0x12, PT ;  /* 0x000000120300780c */ /* 0x040fe20003f25270 */
[----:B------:R-:W-:Y:S02]  /*1c10*/  USEL UR4, URZ, 0x1, UP0 ;  /* 0x000000013f047887 */ /* 0x000fe40008000000 */
[----:B------:R-:W-:Y:S01]  /*1c20*/  USEL UR8, UR8, URZ, UP0 ;  /* 0x0000003f08087287 */ /* 0x000fe20008000000 */
[----:B------:R-:W-:-:S03]  /*1c30*/  SEL R3, R3, RZ, P1 ;  /* 0x000000ff03037207 */ /* 0x000fc60000800000 */
[----:B------:R-:W-:Y:S01]  /*1c40*/  LOP3.LUT R7, R7, UR4, RZ, 0x3c, !PT ;  /* 0x0000000407077c12 */ /* 0x000fe2000f8e3cff */
[----:B------:R-:W-:Y:S07]  /*1c50*/  @P2 BRA `(.L_x_30) ;  /* 0xfffffffc00382947 */ /* 0x000fee000383ffff */
.L_x_23:
[----:B------:R-:W2:Y:S02]  /*1c60*/  LDC R0, c[0x0][0x28c] ;  /* 0x0000a300ff007b82 */ /* 0x000ea40000000800 */
[----:B--2---:R-:W-:-:S13]  /*1c70*/  ISETP.GE.AND P1, PT, R0, 0x1, PT ;  /* 0x000000010000780c */ /* 0x004fda0003f26270 */
[----:B------:R-:W-:Y:S05]  /*1c80*/  @!P1 BRA `(.L_x_31) ;  /* 0x0000000000509947 */ /* 0x000fea0003800000 */
[----:B------:R-:W-:Y:S05]  /*1c90*/  @!P0 BRA `(.L_x_32) ;  /* 0x0000000000048947 */ /* 0x000fea0003800000 */
[----:B------:R-:W-:Y:S01]  /*1ca0*/  BPT.TRAP 0x1 ;  /* 0x000000040000795c */ /* 0x000fe20000300000 */
.L_x_32:
[----:B------:R-:W-:Y:S01]  /*1cb0*/  ISETP.NE.AND P0, PT, R23, RZ, PT ;  /* 0x000000ff1700720c */ /* 0x000fe20003f05270 */
[----:B------:R-:W-:Y:S01]  /*1cc0*/  BSSY B0, `(.L_x_33) ;  /* 0x000000e000007945 */ /* 0x000fe20003800000 */
[----:B------:R-:W-:-:S11]  /*1cd0*/  ISETP.GT.U32.AND P1, PT, R19, 0x1, PT ;  /* 0x000000011300780c */ /* 0x000fd60003f24070 */
[----:B------:R-:W-:Y:S05]  /*1ce0*/  @!P0 BRA `(.L_x_34) ;  /* 0x00000000002c8947 */ /* 0x000fea0003800000 */
[----:B------:R-:W-:-:S04]  /*1cf0*/  UISETP.LT.AND UP0, UPT, UR40, 0x1, UPT ;  /* 0x000000012800788c */ /* 0x000fc8000bf01270 */
[----:B------:R-:W-:-:S04]  /*1d00*/  USEL UR6, UR40, 0x1, UP0 ;  /* 0x0000000128067887 */ /* 0x000fc80008000000 */
[----:B------:R-:W-:-:S04]  /*1d10*/  UIADD3 UR6, UR39, UR40, -UR6 ;  /* 0x0000002827067290 */ /* 0x000fc8000fffe806 */
[----:B------:R-:W-:-:S04]  /*1d20*/  UIMAD.WIDE.U32 UR4, UR6, 0x38e38e39, URZ ;  /* 0x38e38e39060478a5 */ /* 0x000fc8000f8e003f */
[----:B------:R-:W-:-:S04]  /*1d30*/  USHF.R.U32.HI UR4, URZ, 0x2, UR5 ;  /* 0x000000023f047899 */ /* 0x000fc80008011605 */
[----:B------:R-:W-:-:S06]  /*1d40*/  UIMAD UR6, UR4, -0x12, UR6 ;  /* 0xffffffee040678a4 */ /* 0x000fcc000f8e0206 */
[----:B------:R-:W-:-:S04]  /*1d50*/  IMAD.U32 R3, RZ, RZ, UR6 ;  /* 0x00000006ff037e24 */ /* 0x000fc8000f8e00ff */
[----:B------:R-:W-:-:S04]  /*1d60*/  IMAD R0, R3, 0x8, R6 ;  /* 0x0000000803007824 */ /* 0x000fc800078e0206 */
[----:B------:R-:W-:-:S05]  /*1d70*/  VIADD R3, R0, 0x90 ;  /* 0x0000009000037836 */ /* 0x000fca0000000000 */
[----:B------:R-:W-:-:S04]  /*1d80*/  PRMT R3, R22, 0x654, R3 ;  /* 0x0000065416037816 */ /* 0x000fc80000000003 */
[----:B------:R2:W-:Y:S03]  /*1d90*/  SYNCS.ARRIVE.TRANS64.RED.A1T0 RZ, [R3+URZ], RZ ;  /* 0x000000ff03ff79a7 */ /* 0x0005e6000810043f */
.L_x_34:
[----:B------:R-:W-:Y:S05]  /*1da0*/  BSYNC B0 ;  /* 0x0000000000007941 */ /* 0x000fea0003800000 */
.L_x_33:
[----:B------:R-:W-:Y:S05]  /*1db0*/  @P1 BRA `(.L_x_31) ;  /* 0x0000000000041947 */ /* 0x000fea0003800000 */
[----:B------:R-:W-:Y:S01]  /*1dc0*/  BPT.TRAP 0x1 ;  /* 0x000000040000795c */ /* 0x000fe20000300000 */
.L_x_31:
[----:B------:R-:W3:Y:S01]  /*1dd0*/  LDC R8, c[0x0][0x288] ;  /* 0x0000a200ff087b82 */ /* 0x000ee20000000800 */
[----:B01----:R-:W-:Y:S01]  /*1de0*/  LOP3.LUT R4, R18, 0x60, RZ, 0xc0, !PT ;  /* 0x0000006012047812 */ /* 0x003fe200078ec0ff */
[----:B------:R-:W-:Y:S01]  /*1df0*/  IMAD.SHL.U32 R7, R60, 0x40, RZ ;  /* 0x000000403c077824 */ /* 0x000fe200078e00ff */
[----:B------:R-:W-:Y:S01]  /*1e00*/  UIADD3 UR39, UR40, UR39, URZ ;  /* 0x0000002728277290 */ /* 0x000fe2000fffe03f */
[----:B------:R-:W-:Y:S01]  /*1e10*/  SHF.R.U32.HI R0, RZ, 0x2, R18 ;  /* 0x00000002ff007819 */ /* 0x000fe20000011612 */
[----:B------:R-:W-:Y:S01]  /*1e20*/  IMAD.SHL.U32 R13, R59, 0x80, RZ ;  /* 0x000000803b0d7824 */ /* 0x000fe200078e00ff */
[----:B------:R-:W-:Y:S01]  /*1e30*/  SHF.R.U32.HI R6, RZ, 0x1, R4 ;  /* 0x00000001ff067819 */ /* 0x000fe20000011604 */
[----:B------:R-:W-:Y:S01]  /*1e40*/  UISETP.GT.U32.AND UP0, UPT, UR39, 0x11, UPT ;  /* 0x000000112700788c */ /* 0x000fe2000bf04070 */
[----:B------:R-:W-:Y:S01]  /*1e50*/  LOP3.LUT R4, R18, 0x3, RZ, 0xc0, !PT ;  /* 0x0000000312047812 */ /* 0x000fe200078ec0ff */
[----:B------:R-:W-:Y:S01]  /*1e60*/  ULDC UR7, c[0x0][0x284] ;  /* 0x0000a10000077ab9 */ /* 0x000fe20000000800 */
[----:B------:R-:W-:Y:S01]  /*1e70*/  SHF.R.U32.HI R5, RZ, 0x7, R18 ;  /* 0x00000007ff057819 */ /* 0x000fe20000011612 */
[----:B------:R-:W-:Y:S01]  /*1e80*/  UISETP.LT.U32.AND UP0, UPT, UR40, 0x12, UP0 ;  /* 0x000000122800788c */ /* 0x000fe20008701070 */
[----:B--2---:R-:W-:Y:S01]  /*1e90*/  LOP3.LUT R3, R0, 0x7, RZ, 0xc0, !PT ;  /* 0x0000000700037812 */ /* 0x004fe200078ec0ff */
[----:B------:R-:W-:Y:S01]  /*1ea0*/  UISETP.GE.U32.AND UP1, UPT, UR40, 0x12, UPT ;  /* 0x000000122800788c */ /* 0x000fe2000bf26070 */
[----:B------:R-:W-:Y:S01]  /*1eb0*/  LOP3.LUT R0, R5, 0x1, RZ, 0xc0, !PT ;  /* 0x0000000105007812 */ /* 0x000fe200078ec0ff */
[----:B------:R-:W-:Y:S01]  /*1ec0*/  ULDC.64 UR8, c[0x0][0x5d0] ;  /* 0x0001740000087ab9 */ /* 0x000fe20000000a00 */
[----:B------:R-:W-:Y:S01]  /*1ed0*/  SHF.R.S32.HI R14, RZ, 0x1f, R61 ;  /* 0x0000001fff0e7819 */ /* 0x000fe2000001143d */
[----:B------:R-:W-:Y:S01]  /*1ee0*/  UIMAD.WIDE.U32 UR4, UR39, 0x38e38e39, URZ ;  /* 0x38e38e39270478a5 */ /* 0x000fe2000f8e003f */
[----:B------:R-:W-:Y:S01]  /*1ef0*/  IADD3 R5, RZ, -R6, -R3 ;  /* 0x80000006ff057210 */ /* 0x000fe20007ffe803 */
[----:B------:R-:W-:Y:S01]  /*1f00*/  IMAD.SHL.U32 R10, R0, 0x40, RZ ;  /* 0x00000040000a7824 */ /* 0x000fe200078e00ff */
[----:B------:R-:W-:-:S02]  /*1f10*/  USEL UR6, URZ, 0x1, !UP0 ;  /* 0x000000013f067887 */ /* 0x000fc4000c000000 */
[----:B------:R-:W-:Y:S01]  /*1f20*/  USHF.R.U32.HI UR4, URZ, 0x2, UR5 ;  /* 0x000000023f047899 */ /* 0x000fe20008011605 */
[----:B------:R-:W-:Y:S01]  /*1f30*/  IMAD R0, R0, -0x40, R5 ;  /* 0xffffffc000007824 */ /* 0x000fe200078e0205 */
[----:B---3--:R-:W-:Y:S01]  /*1f40*/  ISETP.GE.AND P0, PT, R7, R8, PT ;  /* 0x000000080700720c */ /* 0x008fe20003f06270 */
[----:B------:R-:W-:Y:S01]  /*1f50*/  IMAD R12, R4, -0x2, R8 ;  /* 0xfffffffe040c7824 */ /* 0x000fe200078e0208 */
[----:B------:R-:W-:Y:S01]  /*1f60*/  ULOP3.LUT UR38, UR38, UR6, URZ, 0x3c, !UPT ;  /* 0x0000000626267292 */ /* 0x000fe2000f8e3c3f */
[----:B------:R-:W-:Y:S01]  /*1f70*/  IMAD.SHL.U32 R8, R18, 0x2, RZ ;  /* 0x0000000212087824 */ /* 0x000fe200078e00ff */
[----:B------:R-:W-:Y:S01]  /*1f80*/  ISETP.GE.OR P0, PT, R13, UR7, P0 ;  /* 0x000000070d007c0c */ /* 0x000fe20008706670 */
[----:B------:R-:W-:Y:S01]  /*1f90*/  IMAD R4, R14, UR8, RZ ;  /* 0x000000080e047c24 */ /* 0x000fe2000f8e02ff */
[----:B------:R-:W-:Y:S01]  /*1fa0*/  LOP3.LUT R3, R10, 0x40, R3, 0xe2, !PT ;  /* 0x000000400a037812 */ /* 0x000fe200078ee203 */
[----:B------:R-:W-:Y:S01]  /*1fb0*/  IMAD.WIDE R10, R59, 0x80, RZ ;  /* 0x000000803b0a7825 */ /* 0x000fe200078e02ff */
[----:B------:R-:W-:Y:S01]  /*1fc0*/  LOP3.LUT R8, R7, 0x6, R8, 0xf8, !PT ;  /* 0x0000000607087812 */ /* 0x000fe200078ef808 */
[----:B------:R-:W-:Y:S01]  /*1fd0*/  UIMAD UR39, UR4, -0x12, UR39 ;  /* 0xffffffee042778a4 */ /* 0x000fe2000f8e0227 */
[----:B------:R-:W-:Y:S01]  /*1fe0*/  IADD3 R20, -R13, UR7, R0 ;  /* 0x000000070d147c10 */ /* 0x000fe2000fffe100 */
[----:B------:R-:W-:Y:S01]  /*1ff0*/  IMAD R15, R61, UR9, R4 ;  /* 0x000000093d0f7c24 */ /* 0x000fe2000f8e0204 */
[----:B------:R-:W-:Y:S01]  /*2000*/  SHF.R.S32.HI R9, RZ, 0x1f, R8 ;  /* 0x0000001fff097819 */ /* 0x000fe20000011408 */
[----:B------:R-:W-:Y:S01]  /*2010*/  @UP1 ULOP3.LUT UR38, UR38, 0x1, UR4, 0x78, !UPT ;  /* 0x0000000126261892 */ /* 0x000fe2000f8e7804 */
[----:B------:R-:W-:Y:S01]  /*2020*/  LOP3.LUT R67, R10, R3, R6, 0xfe, !PT ;  /* 0x000000030a437212 */ /* 0x000fe200078efe06 */
[----:B------:R-:W-:-:S02]  /*2030*/  IMAD.IADD R60, R12, 0x1, -R7 ;  /* 0x000000010c3c7824 */ /* 0x000fc400078e0a07 */
[----:B------:R-:W-:-:S04]  /*2040*/  IMAD.WIDE.U32 R4, R61, UR8, R8 ;  /* 0x000000083d047c25 */ /* 0x000fc8000f8e0008 */
[----:B------:R-:W-:Y:S02]  /*2050*/  IMAD.IADD R5, R5, 0x1, R15 ;  /* 0x0000000105057824 */ /* 0x000fe400078e020f */
[----:B------:R-:W-:Y:S01]  /*2060*/  IMAD.MOV.U32 R59, RZ, RZ, -0x1 ;  /* 0xffffffffff3b7424 */ /* 0x000fe200078e00ff */
[----:B------:R-:W-:Y:S06]  /*2070*/  @P0 BRA `(.L_x_35) ;  /* 0x0000001c00100947 */ /* 0x000fec0003800000 */
[----:B------:R-:W0:Y:S01]  /*2080*/  LDC.64 R12, c[0x0][0x5c8] ;  /* 0x00017200ff0c7b82 */ /* 0x000e220000000a00 */
[----:B------:R-:W-:Y:S01]  /*2090*/  ULDC.64 UR4, c[0x0][0x5c0] ;  /* 0x0001700000047ab9 */ /* 0x000fe20000000a00 */
[----:B------:R-:W-:Y:S01]  /*20a0*/  BSSY B0, `(.L_x_35) ;  /* 0x00001c1000007945 */ /* 0x000fe20003800000 */
[-C--:B0-----:R-:W-:Y:S02]  /*20b0*/  IMAD R0, R11, R12.reuse, RZ ;  /* 0x0000000c0b007224 */ /* 0x081fe400078e02ff */
[----:B------:R-:W-:-:S04]  /*20c0*/  IMAD.WIDE.U32 R4, R67, R12, R4 ;  /* 0x0000000c43047225 */ /* 0x000fc800078e0004 */
[----:B------:R-:W-:Y:S01]  /*20d0*/  IMAD R3, R67, R13, R0 ;  /* 0x0000000d43037224 */ /* 0x000fe200078e0200 */
[----:B------:R-:W-:-:S03]  /*20e0*/  IADD3 R6, P0, R4, UR4, RZ ;  /* 0x0000000404067c10 */ /* 0x000fc6000ff1e0ff */
[----:B------:R-:W-:Y:S01]  /*20f0*/  IMAD.IADD R3, R5, 0x1, R3 ;  /* 0x0000000105037824 */ /* 0x000fe200078e0203 */
[----:B------:R-:W-:-:S04]  /*2100*/  LEA R4, P1, R12, R6, 0x3 ;  /* 0x000000060c047211 */ /* 0x000fc800078218ff */
[----:B------:R-:W-:Y:S02]  /*2110*/  IADD3.X R7, R3, UR5, RZ, P0, !PT ;  /* 0x0000000503077c10 */ /* 0x000fe400087fe4ff */
[----:B-----5:R-:W-:Y:S02]  /*2120*/  ISETP.NE.AND P0, PT, R57, RZ, PT ;  /* 0x000000ff3900720c */ /* 0x020fe40003f05270 */
[----:B------:R-:W-:-:S11]  /*2130*/  LEA.HI.X R5, R12, R7, R13, 0x3, P1 ;  /* 0x000000070c057211 */ /* 0x000fd600008f1c0d */
[----:B------:R-:W-:Y:S05]  /*2140*/  @!P0 BRA `(.L_x_36) ;  /* 0x0000001400188947 */ /* 0x000fea0003800000 */
[----:B------:R-:W0:Y:S01]  /*2150*/  LDC.64 R62, c[0x0][0x5b0] ;  /* 0x00016c00ff3e7b82 */ /* 0x000e220000000a00 */
[----:B------:R-:W-:Y:S01]  /*2160*/  ULDC.64 UR4, c[0x0][0x5b8] ;  /* 0x00016e0000047ab9 */ /* 0x000fe20000000a00 */
[----:B------:R-:W-:Y:S01]  /*2170*/  ISETP.GE.AND P3, PT, R60, 0x1, PT ;  /* 0x000000013c00780c */ /* 0x000fe20003f66270 */
[----:B------:R-:W-:Y:S01]  /*2180*/  IMAD R0, R14, UR4, RZ ;  /* 0x000000040e007c24 */ /* 0x000fe2000f8e02ff */
[----:B------:R-:W-:Y:S01]  /*2190*/  BSSY B1, `(.L_x_37) ;  /* 0x000000e000017945 */ /* 0x000fe20003800000 */
[C---:B------:R-:W-:Y:S01]  /*21a0*/  IMAD.WIDE.U32 R14, R61.reuse, UR4, R8 ;  /* 0x000000043d0e7c25 */ /* 0x040fe2000f8e0008 */
[----:B------:R-:W-:Y:S02]  /*21b0*/  ISETP.LT.OR P1, PT, R20, 0x1, !P3 ;  /* 0x000000011400780c */ /* 0x000fe40005f21670 */
[----:B------:R-:W1:Y:S01]  /*21c0*/  LDC.64 R64, c[0x0][0x5a8] ;  /* 0x00016a00ff407b82 */ /* 0x000e620000000a00 */
[----:B------:R-:W-:Y:S02]  /*21d0*/  IMAD R13, R61, UR5, R0 ;  /* 0x000000053d0d7c24 */ /* 0x000fe4000f8e0200 */
[----:B------:R-:W-:-:S02]  /*21e0*/  IMAD.MOV.U32 R12, RZ, RZ, R14 ;  /* 0x000000ffff0c7224 */ /* 0x000fc400078e000e */
[----:B------:R-:W-:Y:S02]  /*21f0*/  IMAD.IADD R13, R15, 0x1, R13 ;  /* 0x000000010f0d7824 */ /* 0x000fe400078e020d */
[-C--:B0-----:R-:W-:Y:S02]  /*2200*/  IMAD R10, R11, R62.reuse, RZ ;  /* 0x0000003e0b0a7224 */ /* 0x081fe400078e02ff */
[----:B------:R-:W-:-:S04]  /*2210*/  IMAD.WIDE.U32 R8, R67, R62, R12 ;  /* 0x0000003e43087225 */ /* 0x000fc800078e000c */
[----:B------:R-:W-:Y:S01]  /*2220*/  IMAD R21, R67, R63, R10 ;  /* 0x0000003f43157224 */ /* 0x000fe200078e020a */
[----:B-1----:R-:W-:-:S04]  /*2230*/  IADD3 R8, P0, R8, R64, RZ ;  /* 0x0000004008087210 */ /* 0x002fc80007f1e0ff */
[----:B------:R-:W-:Y:S01]  /*2240*/  IADD3.X R9, R65, R9, R21, P0, !PT ;  /* 0x0000000941097210 */ /* 0x000fe200007fe415 */
[----:B------:R-:W-:Y:S08]  /*2250*/  @P1 BRA `(.L_x_38) ;  /* 0x0000000000041947 */ /* 0x000ff00003800000 */
[----:B------:R0:W5:Y:S02]  /*2260*/  LDG.E.U8 R58, desc[UR36][R8.64] ;  /* 0x00000024083a7981 */ /* 0x000164000c1e1100 */
.L_x_38:
[----:B------:R-:W-:Y:S05]  /*2270*/  BSYNC B1 ;  /* 0x0000000000017941 */ /* 0x000fea0003800000 */
.L_x_37:
[----:B-----5:R-:W-:Y:S01]  /*2280*/  LOP3.LUT R0, R58, 0xffff, RZ, 0xc0, !PT ;  /* 0x0000ffff3a007812 */ /* 0x020fe200078ec0ff */
[----:B------:R-:W-:Y:S01]  /*2290*/  IMAD.SHL.U32 R10, R62, 0x8, RZ ;  /* 0x000000083e0a7824 */ /* 0x000fe200078e00ff */
[----:B------:R-:W-:Y:S01]  /*22a0*/  ISETP.GE.AND P2, PT, R60, 0x2, PT ;  /* 0x000000023c00780c */ /* 0x000fe20003f46270 */
[----:B------:R-:W-:Y:S01]  /*22b0*/  BSSY B1, `(.L_x_39) ;  /* 0x000000e000017945 */ /* 0x000fe20003800000 */
[----:B------:R-:W-:Y:S02]  /*22c0*/  PRMT R0, R0, 0x8880, RZ ;  /* 0x0000888000007816 */ /* 0x000fe400000000ff */
[----:B------:R-:W-:Y:S02]  /*22d0*/  ISETP.LT.OR P0, PT, R20, 0x1, !P2 ;  /* 0x000000011400780c */ /* 0x000fe40005701670 */
[----:B------:R-:W-:Y:S01]  /*22e0*/  SHF.L.U64.HI R11, R62, 0x3, R63 ;  /* 0x000000033e0b7819 */ /* 0x000fe2000001023f */
[----:B------:R-:W-:-:S04]  /*22f0*/  IMAD R3, R0, R57, RZ ;  /* 0x0000003900037224 */ /* 0x000fc800078e02ff */
[----:B------:R-:W-:Y:S02]  /*2300*/  @!P1 IMAD R15, R24, R56, R3 ;  /* 0x00000038180f9224 */ /* 0x000fe400078e0203 */
[----:B------:R-:W-:-:S03]  /*2310*/  IMAD.WIDE.U32 R10, R67, R62, R10 ;  /* 0x0000003e430a7225 */ /* 0x000fc600078e000a */
[----:B------:R1:W-:Y:S01]  /*2320*/  @!P1 STG.E.U8 desc[UR36][R6.64], R15 ;  /* 0x0000000f06009986 */ /* 0x0003e2000c101124 */
[----:B------:R-:W-:Y:S01]  /*2330*/  IADD3 R10, P4, P5, R14, R64, R10 ;  /* 0x000000400e0a7210 */ /* 0x000fe20007d9e00a */
[----:B------:R-:W-:Y:S01]  /*2340*/  IMAD.IADD R14, R21, 0x1, R11 ;  /* 0x00000001150e7824 */ /* 0x000fe200078e020b */
[----:B------:R-:W-:Y:S11]  /*2350*/  @P0 BRA `(.L_x_40) ;  /* 0x00000000000c0947 */ /* 0x000ff60003800000 */
[----:B------:R-:W2:Y:S02]  /*2360*/  LDG.E.U8 R58, desc[UR36][R8.64+0x1] ;  /* 0x00000124083a7981 */ /* 0x000ea4000c1e1100 */
[----:B--2---:R-:W-:-:S05]  /*2370*/  PRMT R0, R58, 0x8880, RZ ;  /* 0x000088803a007816 */ /* 0x004fca00000000ff */
[----:B------:R-:W-:-:S07]  /*2380*/  IMAD R3, R0, R57, RZ ;  /* 0x0000003900037224 */ /* 0x000fce00078e02ff */
.L_x_40:
[----:B------:R-:W-:Y:S05]  /*2390*/  BSYNC B1 ;  /* 0x0000000000017941 */ /* 0x000fea0003800000 */
.L_x_39:
[----:B------:R-:W-:Y:S01]  /*23a0*/  ISETP.LT.OR P3, PT, R20, 0x9, !P3 ;  /* 0x000000091400780c */ /* 0x000fe20005f61670 */
[----:B------:R-:W-:Y:S01]  /*23b0*/  @!P0 IMAD R25, R25, R56, R3 ;  /* 0x0000003819198224 */ /* 0x000fe200078e0203 */
[C---:B------:R-:W-:Y:S01]  /*23c0*/  ISETP.GE.AND P1, PT, R60.reuse, 0x9, PT ;  /* 0x000000093c00780c */ /* 0x040fe20003f26270 */
[----:B------:R-:W-:Y:S01]  /*23d0*/  BSSY B1, `(.L_x_41) ;  /* 0x000000b000017945 */ /* 0x000fe20003800000 */
[----:B------:R-:W-:Y:S02]  /*23e0*/  IADD3.X R11, R13, R65, R14, P4, P5 ;  /* 0x000000410d0b7210 */ /* 0x000fe400027ea40e */
[----:B------:R2:W-:Y:S01]  /*23f0*/  @!P0 STG.E.U8 desc[UR36][R6.64+0x1], R25 ;  /* 0x0000011906008986 */ /* 0x0005e2000c101124 */
[----:B------:R-:W-:Y:S02]  /*2400*/  ISETP.GE.AND P0, PT, R60, 0xa, PT ;  /* 0x0000000a3c00780c */ /* 0x000fe40003f06270 */
[C---:B------:R-:W-:Y:S02]  /*2410*/  ISETP.LT.OR P2, PT, R20.reuse, 0x9, !P2 ;  /* 0x000000091400780c */ /* 0x040fe40005741670 */
[----:B------:R-:W-:-:S02]  /*2420*/  ISETP.LT.OR P5, PT, R20, 0x1, !P1 ;  /* 0x000000011400780c */ /* 0x000fc40004fa1670 */
[----:B------:R-:W-:Y:S01]  /*2430*/  ISETP.LT.OR P4, PT, R20, 0x1, !P0 ;  /* 0x000000011400780c */ /* 0x000fe20004781670 */
[----:B------:R-:W-:-:S12]  /*2440*/  @P3 BRA `(.L_x_42) ;  /* 0x00000000000c3947 */ /* 0x000fd80003800000 */
[----:B------:R-:W3:Y:S02]  /*2450*/  LDG.E.U8 R58, desc[UR36][R10.64] ;  /* 0x000000240a3a7981 */ /* 0x000ee4000c1e1100 */
[----:B---3--:R-:W-:-:S05]  /*2460*/  PRMT R0, R58, 0x8880, RZ ;  /* 0x000088803a007816 */ /* 0x008fca00000000ff */
[----:B------:R-:W-:-:S07]  /*2470*/  IMAD R3, R0, R57, RZ ;  /* 0x0000003900037224 */ /* 0x000fce00078e02ff */
.L_x_42:
[----:B------:R-:W-:Y:S05]  /*2480*/  BSYNC B1 ;  /* 0x0000000000017941 */ /* 0x000fea0003800000 */
.L_x_41:
[----:B------:R-:W-:Y:S01]  /*2490*/  @!P3 IMAD R13, R26, R56, R3 ;  /* 0x000000381a0db224 */ /* 0x000fe200078e0203 */
[----:B------:R-:W-:Y:S04]  /*24a0*/  BSSY B1, `(.L_x_43) ;  /* 0x0000006000017945 */ /* 0x000fe80003800000 */
[----:B------:R3:W-:Y:S01]  /*24b0*/  @!P3 STG.E.U8 desc[UR36][R4.64], R13 ;  /* 0x0000000d0400b986 */ /* 0x0007e2000c101124 */
[----:B------:R-:W-:Y:S05]  /*24c0*/  @P2 BRA `(.L_x_44) ;  /* 0x00000000000c2947 */ /* 0x000fea0003800000 */
[----:B------:R-:W4:Y:S02]  /*24d0*/  LDG.E.U8 R58, desc[UR36][R10.64+0x1] ;  /* 0x000001240a3a7981 */ /* 0x000f24000c1e1100 */
[----:B----4-:R-:W-:-:S05]  /*24e0*/  PRMT R0, R58, 0x8880, RZ ;  /* 0x000088803a007816 */ /* 0x010fca00000000ff */
[----:B------:R-:W-:-:S07]  /*24f0*/  IMAD R3, R0, R57, RZ ;  /* 0x0000003900037224 */ /* 0x000fce00078e02ff */
.L_x_44:
[----:B------:R-:W-:Y:S05]  /*2500*/  BSYNC B1 ;  /* 0x0000000000017941 */ /* 0x000fea0003800000 */
.L_x_43:
[----:B------:R-:W-:Y:S01]  /*2510*/  @!P2 IMAD R27, R27, R56, R3 ;  /* 0x000000381b1ba224 */ /* 0x000fe200078e0203 */
[----:B------:R-:W-:Y:S04]  /*2520*/  BSSY B1, `(.L_x_45) ;  /* 0x0000006000017945 */ /* 0x000fe80003800000 */
[----:B------:R4:W-:Y:S01]  /*2530*/  @!P2 STG.E.U8 desc[UR36][R4.64+0x1], R27 ;  /* 0x0000011b0400a986 */ /* 0x0009e2000c101124 */
[----:B------:R-:W-:Y:S05]  /*2540*/  @P5 BRA `(.L_x_46) ;  /* 0x00000000000c5947 */ /* 0x000fea0003800000 */
[----:B------:R-:W5:Y:S02]  /*2550*/  LDG.E.U8 R58, desc[UR36][R8.64+0x8] ;  /* 0x00000824083a7981 */ /* 0x000f64000c1e1100 */
[----:B-----5:R-:W-:-:S05]  /*2560*/  PRMT R0, R58, 0x8880, RZ ;  /* 0x000088803a007816 */ /* 0x020fca00000000ff */
[----:B------:R-:W-:-:S07]  /*2570*/  IMAD R3, R0, R57, RZ ;  /* 0x0000003900037224 */ /* 0x000fce00078e02ff */
.L_x_46:
[----:B------:R-:W-:Y:S05]  /*2580*/  BSYNC B1 ;  /* 0x0000000000017941 */ /* 0x000fea0003800000 */
.L_x_45:
[----:B---3--:R-:W-:Y:S01]  /*2590*/  @!P5 IMAD R13, R28, R56, R3 ;  /* 0x000000381c0dd224 */ /* 0x008fe200078e0203 */
[----:B------:R-:W-:Y:S04]  /*25a0*/  BSSY B1, `(.L_x_47) ;  /* 0x0000006000017945 */ /* 0x000fe80003800000 */
[----:B------:R3:W-:Y:S01]  /*25b0*/  @!P5 STG.E.U8 desc[UR36][R6.64+0x8], R13 ;  /* 0x0000080d0600d986 */ /* 0x0007e2000c101124 */
[----:B------:R-:W-:Y:S05]  /*25c0*/  @P4 BRA `(.L_x_48) ;  /* 0x00000000000c4947 */ /* 0x000fea0003800000 */
[----:B------:R-:W5:Y:S02]  /*25d0*/  LDG.E.U8 R58, desc[UR36][R8.64+0x9] ;  /* 0x00000924083a7981 */ /* 0x000f64000c1e1100 */
[----:B-----5:R-:W-:-:S05]  /*25e0*/  PRMT R0, R58, 0x8880, RZ ;  /* 0x000088803a007816 */ /* 0x020fca00000000ff */
[----:B------:R-:W-:-:S07]  /*25f0*/  IMAD R3, R0, R57, RZ ;  /* 0x0000003900037224 */ /* 0x000fce00078e02ff */
.L_x_48:
[----:B------:R-:W-:Y:S05]  /*2600*/  BSYNC B1 ;  /* 0x0000000000017941 */ /* 0x000fea0003800000 */
.L_x_47:
[----:B------:R-:W-:Y:S01]  /*2610*/  ISETP.LT.OR P1, PT, R20, 0x9, !P1 ;  /* 0x000000091400780c */ /* 0x000fe20004f21670 */
[----:B------:R-:W-:Y:S01]  /*2620*/  @!P4 IMAD R29, R29, R56, R3 ;  /* 0x000000381d1dc224 */ /* 0x000fe200078e0203 */
[C---:B------:R-:W-:Y:S01]  /*2630*/  ISETP.GE.AND P3, PT, R60.reuse, 0x11, PT ;  /* 0x000000113c00780c */ /* 0x040fe20003f66270 */
[----:B------:R-:W-:Y:S01]  /*2640*/  BSSY B1, `(.L_x_49) ;  /* 0x000000a000017945 */ /* 0x000fe20003800000 */
[----:B------:R-:W-:Y:S02]  /*2650*/  ISETP.GE.AND P2, PT, R60, 0x12, PT ;  /* 0x000000123c00780c */ /* 0x000fe40003f46270 */
[----:B------:R0:W-:Y:S01]  /*2660*/  @!P4 STG.E.U8 desc[UR36][R6.64+0x9], R29 ;  /* 0x0000091d0600c986 */ /* 0x0001e2000c101124 */
[C---:B------:R-:W-:Y:S02]  /*2670*/  ISETP.LT.OR P0, PT, R20.reuse, 0x9, !P0 ;  /* 0x000000091400780c */ /* 0x040fe40004701670 */
[C---:B------:R-:W-:Y:S02]  /*2680*/  ISETP.LT.OR P5, PT, R20.reuse, 0x1, !P3 ;  /* 0x000000011400780c */ /* 0x040fe40005fa1670 */
[----:B------:R-:W-:-:S02]  /*2690*/  ISETP.LT.OR P4, PT, R20, 0x1, !P2 ;  /* 0x000000011400780c */ /* 0x000fc40005781670 */
[----:B------:R-:W-:Y:S11]  /*26a0*/  @P1 BRA `(.L_x_50) ;  /* 0x00000000000c1947 */ /* 0x000ff60003800000 */
[----:B------:R-:W5:Y:S02]  /*26b0*/  LDG.E.U8 R58, desc[UR36][R10.64+0x8] ;  /* 0x000008240a3a7981 */ /* 0x000f64000c1e1100 */
[----:B-----5:R-:W-:-:S05]  /*26c0*/  PRMT R0, R58, 0x8880, RZ ;  /* 0x000088803a007816 */ /* 0x020fca00000000ff */
[----:B------:R-:W-:-:S07]  /*26d0*/  IMAD R3, R0, R57, RZ ;  /* 0x0000003900037224 */ /* 0x000fce00078e02ff */
.L_x_50:
[----:B------:R-:W-:Y:S05]  /*26e0*/  BSYNC B1 ;  /* 0x0000000000017941 */ /* 0x000fea0003800000 */
.L_x_49:
[----:B---3--:R-:W-:Y:S01]  /*26f0*/  @!P1 IMAD R13, R30, R56, R3 ;  /* 0x000000381e0d9224 */ /* 0x008fe200078e0203 */
[----:B------:R-:W-:Y:S04]  /*2700*/  BSSY B1, `(.L_x_51) ;  /* 0x0000006000017945 */ /* 0x000fe80003800000 */
[----:B------:R3:W-:Y:S01]  /*2710*/  @!P1 STG.E.U8 desc[UR36][R4.64+0x8], R13 ;  /* 0x0000080d04009986 */ /* 0x0007e2000c101124 */
[----:B------:R-:W-:Y:S05]  /*2720*/  @P0 BRA `(.L_x_52) ;  /* 0x00000000000c0947 */ /* 0x000fea0003800000 */
[----:B------:R-:W5:Y:S02]  /*2730*/  LDG.E.U8 R58, desc[UR36][R10.64+0x9] ;  /* 0x000009240a3a7981 */ /* 0x000f64000c1e1100 */
[----:B-----5:R-:W-:-:S05]  /*2740*/  PRMT R0, R58, 0x8880, RZ ;  /* 0x000088803a007816 */ /* 0x020fca00000000ff */
[----:B------:R-:W-:-:S07]  /*2750*/  IMAD R3, R0, R57, RZ ;  /* 0x0000003900037224 */ /* 0x000fce00078e02ff */
.L_x_52:
[----:B------:R-:W-:Y:S05]  /*2760*/  BSYNC B1 ;  /* 0x0000000000017941 */ /* 0x000fea0003800000 */
.L_x_51:
[----:B------:R-:W-:Y:S01]  /*2770*/  @!P0 IMAD R31, R31, R56, R3 ;  /* 0x000000381f1f8224 */ /* 0x000fe200078e0203 */
[----:B------:R-:W-:Y:S04]  /*2780*/  BSSY B1, `(.L_x_53) ;  /* 0x0000006000017945 */ /* 0x000fe80003800000 */
[----:B------:R0:W-:Y:S01]  /*2790*/  @!P0 STG.E.U8 desc[UR36][R4.64+0x9], R31 ;  /* 0x0000091f04008986 */ /* 0x0001e2000c101124 */
[----:B------:R-:W-:Y:S05]  /*27a0*/  @P5 BRA `(.L_x_54) ;  /* 0x00000000000c5947 */ /* 0x000fea0003800000 */
[----:B------:R-:W5:Y:S02]  /*27b0*/  LDG.E.U8 R58, desc[UR36][R8.64+0x10] ;  /* 0x00001024083a7981 */ /* 0x000f64000c1e1100 */
[----:B-----5:R-:W-:-:S05]  /*27c0*/  PRMT R0, R58, 0x8880, RZ ;  /* 0x000088803a007816 */ /* 0x020fca00000000ff */
[----:B------:R-:W-:-:S07]  /*27d0*/  IMAD R3, R0, R57, RZ ;  /* 0x0000003900037224 */ /* 0x000fce00078e02ff */
.L_x_54:
[----:B------:R-:W-:Y:S05]  /*27e0*/  BSYNC B1 ;  /* 0x0000000000017941 */ /* 0x000fea0003800000 */
.L_x_53:
[----:B---3--:R-:W-:Y:S01]  /*27f0*/  @!P5 IMAD R13, R32, R56, R3 ;  /* 0x00000038200dd224 */ /* 0x008fe200078e0203 */
[----:B------:R-:W-:Y:S04]  /*2800*/  BSSY B1, `(.L_x_55) ;  /* 0x0000006000017945 */ /* 0x000fe80003800000 */
[----:B------:R3:W-:Y:S01]  /*2810*/  @!P5 STG.E.U8 desc[UR36][R6.64+0x10], R13 ;  /* 0x0000100d0600d986 */ /* 0x0007e2000c101124 */
[----:B------:R-:W-:Y:S05]  /*2820*/  @P4 BRA `(.L_x_56) ;  /* 0x00000000000c4947 */ /* 0x000fea0003800000 */
[----:B------:R-:W5:Y:S02]  /*2830*/  LDG.E.U8 R58, desc[UR36][R8.64+0x11] ;  /* 0x00001124083a7981 */ /* 0x000f64000c1e1100 */
[----:B-----5:R-:W-:-:S05]  /*2840*/  PRMT R0, R58, 0x8880, RZ ;  /* 0x000088803a007816 */ /* 0x020fca00000000ff */
[----:B------:R-:W-:-:S07]  /*2850*/  IMAD R3, R0, R57, RZ ;  /* 0x0000003900037224 */ /* 0x000fce00078e02ff */
.L_x_56:
[----:B------:R-:W-:Y:S05]  /*2860*/  BSYNC B1 ;  /* 0x0000000000017941 */ /* 0x000fea0003800000 */
.L_x_55:
        /* <DEDUP_REMOVED lines=13> */
.L_x_58:
[----:B------:R-:W-:Y:S05]  /*2940*/  BSYNC B1 ;  /* 0x0000000000017941 */ /* 0x000fea0003800000 */
.L_x_57:
[----:B---3--:R-:W-:Y:S01]  /*2950*/  @!P3 IMAD R13, R34, R56, R3 ;  /* 0x00000038220db224 */ /* 0x008fe200078e0203 */
[----:B------:R-:W-:Y:S04]  /*2960*/  BSSY B1, `(.L_x_59) ;  /* 0x0000006000017945 */ /* 0x000fe80003800000 */
[----:B------:R3:W-:Y:S01]  /*2970*/  @!P3 STG.E.U8 desc[UR36][R4.64+0x10], R13 ;  /* 0x0000100d0400b986 */ /* 0x0007e2000c101124 */
[----:B------:R-:W-:Y:S05]  /*2980*/  @P2 BRA `(.L_x_60) ;  /* 0x00000000000c2947 */ /* 0x000fea0003800000 */
[----:B------:R-:W5:Y:S02]  /*2990*/  LDG.E.U8 R58, desc[UR36][R10.64+0x11] ;  /* 0x000011240a3a7981 */ /* 0x000f64000c1e1100 */
[----:B-----5:R-:W-:-:S05]  /*29a0*/  PRMT R0, R58, 0x8880, RZ ;  /* 0x000088803a007816 */ /* 0x020fca00000000ff */
[----:B------:R-:W-:-:S07]  /*29b0*/  IMAD R3, R0, R57, RZ ;  /* 0x0000003900037224 */ /* 0x000fce00078e02ff */
.L_x_60:
[----:B------:R-:W-:Y:S05]  /*29c0*/  BSYNC B1 ;  /* 0x0000000000017941 */ /* 0x000fea0003800000 */
.L_x_59:
[----:B------:R-:W-:Y:S01]  /*29d0*/  @!P2 IMAD R35, R35, R56, R3 ;  /* 0x000000382323a224 */ /* 0x000fe200078e0203 */
[----:B------:R-:W-:Y:S04]  /*29e0*/  BSSY B1, `(.L_x_61) ;  /* 0x0000006000017945 */ /* 0x000fe80003800000 */
[----:B------:R0:W-:Y:S01]  /*29f0*/  @!P2 STG.E.U8 desc[UR36][R4.64+0x11], R35 ;  /* 0x000011230400a986 */ /* 0x0001e2000c101124 */
[----:B------:R-:W-:Y:S05]  /*2a00*/  @P5 BRA `(.L_x_62) ;  /* 0x00000000000c5947 */ /* 0x000fea0003800000 */
[----:B------:R-:W5:Y:S02]  /*2a10*/  LDG.E.U8 R58, desc[UR36][R8.64+0x18] ;  /* 0x00001824083a7981 */ /* 0x000f64000c1e1100 */
[----:B-----5:R-:W-:-:S05]  /*2a20*/  PRMT R0, R58, 0x8880, RZ ;  /* 0x000088803a007816 */ /* 0x020fca00000000ff */
[----:B------:R-:W-:-:S07]  /*2a30*/  IMAD R3, R0, R57, RZ ;  /* 0x0000003900037224 */ /* 0x000fce00078e02ff */
.L_x_62:
[----:B------:R-:W-:Y:S05]  /*2a40*/  BSYNC B1 ;  /* 0x0000000000017941 */ /* 0x000fea0003800000 */
.L_x_61:
[----:B---3--:R-:W-:Y:S01]  /*2a50*/  @!P5 IMAD R13, R36, R56, R3 ;  /* 0x00000038240dd224 */ /* 0x008fe200078e0203 */
[----:B------:R-:W-:Y:S04]  /*2a60*/  BSSY B1, `(.L_x_63) ;  /* 0x0000006000017945 */ /* 0x000fe80003800000 */
[----:B------:R3:W-:Y:S01]  /*2a70*/  @!P5 STG.E.U8 desc[UR36][R6.64+0x18], R13 ;  /* 0x0000180d0600d986 */ /* 0x0007e2000c101124 */
[----:B------:R-:W-:Y:S05]  /*2a80*/  @P4 BRA `(.L_x_64) ;  /* 0x00000000000c4947 */ /* 0x000fea0003800000 */
[----:B------:R-:W5:Y:S02]  /*2a90*/  LDG.E.U8 R58, desc[UR36][R8.64+0x19] ;  /* 0x00001924083a7981 */ /* 0x000f64000c1e1100 */
[----:B-----5:R-:W-:-:S05]  /*2aa0*/  PRMT R0, R58, 0x8880, RZ ;  /* 0x000088803a007816 */ /* 0x020fca00000000ff */
[----:B------:R-:W-:-:S07]  /*2ab0*/  IMAD R3, R0, R57, RZ ;  /* 0x0000003900037224 */ /* 0x000fce00078e02ff */
.L_x_64:
[----:B------:R-:W-:Y:S05]  /*2ac0*/  BSYNC B1 ;  /* 0x0000000000017941 */ /* 0x000fea0003800000 */
.L_x_63:
        /* <DEDUP_REMOVED lines=13> */
.L_x_66:
[----:B------:R-:W-:Y:S05]  /*2ba0*/  BSYNC B1 ;  /* 0x0000000000017941 */ /* 0x000fea0003800000 */
.L_x_65:
[----:B---3--:R-:W-:Y:S01]  /*2bb0*/  @!P1 IMAD R13, R38, R56, R3 ;  /* 0x00000038260d9224 */ /* 0x008fe200078e0203 */
[----:B------:R-:W-:Y:S04]  /*2bc0*/  BSSY B1, `(.L_x_67) ;  /* 0x0000006000017945 */ /* 0x000fe80003800000 */
[----:B------:R3:W-:Y:S01]  /*2bd0*/  @!P1 STG.E.U8 desc[UR36][R4.64+0x18], R13 ;  /* 0x0000180d04009986 */ /* 0x0007e2000c101124 */
[----:B------:R-:W-:Y:S05]  /*2be0*/  @P4 BRA `(.L_x_68) ;  /* 0x00000000000c4947 */ /* 0x000fea0003800000 */
[----:B------:R-:W5:Y:S02]  /*2bf0*/  LDG.E.U8 R58, desc[UR36][R10.64+0x19] ;  /* 0x000019240a3a7981 */ /* 0x000f64000c1e1100 */
[----:B-----5:R-:W-:-:S05]  /*2c00*/  PRMT R0, R58, 0x8880, RZ ;  /* 0x000088803a007816 */ /* 0x020fca00000000ff */
[----:B------:R-:W-:-:S07]  /*2c10*/  IMAD R3, R0, R57, RZ ;  /* 0x0000003900037224 */ /* 0x000fce00078e02ff */
.L_x_68:
[----:B------:R-:W-:Y:S05]  /*2c20*/  BSYNC B1 ;  /* 0x0000000000017941 */ /* 0x000fea0003800000 */
.L_x_67:
[----:B------:R-:W-:Y:S01]  /*2c30*/  @!P4 IMAD R39, R39, R56, R3 ;  /* 0x000000382727c224 */ /* 0x000fe200078e0203 */
[----:B------:R-:W-:Y:S04]  /*2c40*/  BSSY B1, `(.L_x_69) ;  /* 0x0000006000017945 */ /* 0x000fe80003800000 */
[----:B------:R0:W-:Y:S01]  /*2c50*/  @!P4 STG.E.U8 desc[UR36][R4.64+0x19], R39 ;  /* 0x000019270400c986 */ /* 0x0001e2000c101124 */
[----:B------:R-:W-:Y:S05]  /*2c60*/  @P5 BRA `(.L_x_70) ;  /* 0x00000000000c5947 */ /* 0x000fea0003800000 */
[----:B------:R-:W5:Y:S02]  /*2c70*/  LDG.E.U8 R58, desc[UR36][R8.64+0x20] ;  /* 0x00002024083a7981 */ /* 0x000f64000c1e1100 */
[----:B-----5:R-:W-:-:S05]  /*2c80*/  PRMT R0, R58, 0x8880, RZ ;  /* 0x000088803a007816 */ /* 0x020fca00000000ff */
[----:B------:R-:W-:-:S07]  /*2c90*/  IMAD R3, R0, R57, RZ ;  /* 0x0000003900037224 */ /* 0x000fce00078e02ff */
.L_x_70:
[----:B------:R-:W-:Y:S05]  /*2ca0*/  BSYNC B1 ;  /* 0x0000000000017941 */ /* 0x000fea0003800000 */
.L_x_69:
[----:B---3--:R-:W-:Y:S01]  /*2cb0*/  @!P5 IMAD R13, R40, R56, R3 ;  /* 0x00000038280dd224 */ /* 0x008fe200078e0203 */
[----:B------:R-:W-:Y:S04]  /*2cc0*/  BSSY B1, `(.L_x_71) ;  /* 0x0000006000017945 */ /* 0x000fe80003800000 */
[----:B------:R3:W-:Y:S01]  /*2cd0*/  @!P5 STG.E.U8 desc[UR36][R6.64+0x20], R13 ;  /* 0x0000200d0600d986 */ /* 0x0007e2000c101124 */
[----:B------:R-:W-:Y:S05]  /*2ce0*/  @P0 BRA `(.L_x_72) ;  /* 0x00000000000c0947 */ /* 0x000fea0003800000 */
[----:B------:R-:W5:Y:S02]  /*2cf0*/  LDG.E.U8 R58, desc[UR36][R8.64+0x21] ;  /* 0x00002124083a7981 */ /* 0x000f64000c1e1100 */
[----:B-----5:R-:W-:-:S05]  /*2d00*/  PRMT R0, R58, 0x8880, RZ ;  /* 0x000088803a007816 */ /* 0x020fca00000000ff */
[----:B------:R-:W-:-:S07]  /*2d10*/  IMAD R3, R0, R57, RZ ;  /* 0x0000003900037224 */ /* 0x000fce00078e02ff */
.L_x_72:
[----:B------:R-:W-:Y:S05]  /*2d20*/  BSYNC B1 ;  /* 0x0000000000017941 */ /* 0x000fea0003800000 */
.L_x_71:
        /* <DEDUP_REMOVED lines=13> */
.L_x_74:
[----:B------:R-:W-:Y:S05]  /*2e00*/  BSYNC B1 ;  /* 0x0000000000017941 */ /* 0x000fea0003800000 */
.L_x_73:
[----:B---3--:R-:W-:Y:S01]  /*2e10*/  @!P3 IMAD R13, R42, R56, R3 ;  /* 0x000000382a0db224 */ /* 0x008fe200078e0203 */
[----:B------:R-:W-:Y:S04]  /*2e20*/  BSSY B1, `(.L_x_75) ;  /* 0x0000006000017945 */ /* 0x000fe80003800000 */
[----:B------:R3:W-:Y:S01]  /*2e30*/  @!P3 STG.E.U8 desc[UR36][R4.64+0x20], R13 ;  /* 0x0000200d0400b986 */ /* 0x0007e2000c101124 */
[----:B------:R-:W-:Y:S05]  /*2e40*/  @P2 BRA `(.L_x_76) ;  /* 0x00000000000c2947 */ /* 0x000fea0003800000 */
[----:B------:R-:W5:Y:S02]  /*2e50*/  LDG.E.U8 R58, desc[UR36][R10.64+0x21] ;  /* 0x000021240a3a7981 */ /* 0x000f64000c1e1100 */
[----:B-----5:R-:W-:-:S05]  /*2e60*/  PRMT R0, R58, 0x8880, RZ ;  /* 0x000088803a007816 */ /* 0x020fca00000000ff */
[----:B------:R-:W-:-:S07]  /*2e70*/  IMAD R3, R0, R57, RZ ;  /* 0x0000003900037224 */ /* 0x000fce00078e02ff */
.L_x_76:
[----:B------:R-:W-:Y:S05]  /*2e80*/  BSYNC B1 ;  /* 0x0000000000017941 */ /* 0x000fea0003800000 */
.L_x_75:
[----:B------:R-:W-:Y:S01]  /*2e90*/  @!P2 IMAD R43, R43, R56, R3 ;  /* 0x000000382b2ba224 */ /* 0x000fe200078e0203 */
[----:B------:R-:W-:Y:S04]  /*2ea0*/  BSSY B1, `(.L_x_77) ;  /* 0x0000006000017945 */ /* 0x000fe80003800000 */
[----:B------:R0:W-:Y:S01]  /*2eb0*/  @!P2 STG.E.U8 desc[UR36][R4.64+0x21], R43 ;  /* 0x0000212b0400a986 */ /* 0x0001e2000c101124 */
[----:B------:R-:W-:Y:S05]  /*2ec0*/  @P0 BRA `(.L_x_78) ;  /* 0x00000000000c0947 */ /* 0x000fea0003800000 */
[----:B------:R-:W5:Y:S02]  /*2ed0*/  LDG.E.U8 R58, desc[UR36][R8.64+0x28] ;  /* 0x00002824083a7981 */ /* 0x000f64000c1e1100 */
[----:B-----5:R-:W-:-:S05]  /*2ee0*/  PRMT R0, R58, 0x8880, RZ ;  /* 0x000088803a007816 */ /* 0x020fca00000000ff */
[----:B------:R-:W-:-:S07]  /*2ef0*/  IMAD R3, R0, R57, RZ ;  /* 0x0000003900037224 */ /* 0x000fce00078e02ff */
.L_x_78:
[----:B------:R-:W-:Y:S05]  /*2f00*/  BSYNC B1 ;  /* 0x0000000000017941 */ /* 0x000fea0003800000 */
.L_x_77:
[----:B---3--:R-:W-:Y:S01]  /*2f10*/  @!P0 IMAD R13, R44, R56, R3 ;  /* 0x000000382c0d8224 */ /* 0x008fe200078e0203 */
[----:B------:R-:W-:Y:S04]  /*2f20*/  BSSY B1, `(.L_x_79) ;  /* 0x0000006000017945 */ /* 0x000fe80003800000 */
[----:B------:R3:W-:Y:S01]  /*2f30*/  @!P0 STG.E.U8 desc[UR36][R6.64+0x28], R13 ;  /* 0x0000280d06008986 */ /* 0x0007e2000c101124 */
[----:B------:R-:W-:Y:S05]  /*2f40*/  @P5 BRA `(.L_x_80) ;  /* 0x00000000000c5947 */ /* 0x000fea0003800000 */
[----:B------:R-:W5:Y:S02]  /*2f50*/  LDG.E.U8 R58, desc[UR36][R8.64+0x29] ;  /* 0x00002924083a7981 */ /* 0x000f64000c1e1100 */
[----:B-----5:R-:W-:-:S05]  /*2f60*/  PRMT R0, R58, 0x8880, RZ ;  /* 0x000088803a007816 */ /* 0x020fca00000000ff */
[----:B------:R-:W-:-:S07]  /*2f70*/  IMAD R3, R0, R57, RZ ;  /* 0x0000003900037224 */ /* 0x000fce00078e02ff */
.L_x_80:
[----:B------:R-:W-:Y:S05]  /*2f80*/  BSYNC B1 ;  /* 0x0000000000017941 */ /* 0x000fea0003800000 */
.L_x_79:
        /* <DEDUP_REMOVED lines=13> */
.L_x_82:
[----:B------:R-:W-:Y:S05]  /*3060*/  BSYNC B1 ;  /* 0x0000000000017941 */ /* 0x000fea0003800000 */
.L_x_81:
[----:B---3--:R-:W-:Y:S01]  /*3070*/  @!P4 IMAD R13, R46, R56, R3 ;  /* 0x000000382e0dc224 */ /* 0x008fe200078e0203 */
[----:B------:R-:W-:Y:S04]  /*3080*/  BSSY B1, `(.L_x_83) ;  /* 0x0000006000017945 */ /* 0x000fe80003800000 */
[----:B------:R3:W-:Y:S01]  /*3090*/  @!P4 STG.E.U8 desc[UR36][R4.64+0x28], R13 ;  /* 0x0000280d0400c986 */ /* 0x0007e2000c101124 */
[----:B------:R-:W-:Y:S05]  /*30a0*/  @P1 BRA `(.L_x_84) ;  /* 0x00000000000c1947 */ /* 0x000fea0003800000 */
[----:B------:R-:W5:Y:S02]  /*30b0*/  LDG.E.U8 R58, desc[UR36][R10.64+0x29] ;  /* 0x000029240a3a7981 */ /* 0x000f64000c1e1100 */
[----:B-----5:R-:W-:-:S05]  /*30c0*/  PRMT R0, R58, 0x8880, RZ ;  /* 0x000088803a007816 */ /* 0x020fca00000000ff */
[----:B------:R-:W-:-:S07]  /*30d0*/  IMAD R3, R0, R57, RZ ;  /* 0x0000003900037224 */ /* 0x000fce00078e02ff */
.L_x_84:
[----:B------:R-:W-:Y:S05]  /*30e0*/  BSYNC B1 ;  /* 0x0000000000017941 */ /* 0x000fea0003800000 */
.L_x_83:
[----:B------:R-:W-:Y:S01]  /*30f0*/  @!P1 IMAD R47, R47, R56, R3 ;  /* 0x000000382f2f9224 */ /* 0x000fe200078e0203 */
[----:B------:R-:W-:Y:S04]  /*3100*/  BSSY B1, `(.L_x_85) ;  /* 0x0000006000017945 */ /* 0x000fe80003800000 */
[----:B------:R0:W-:Y:S01]  /*3110*/  @!P1 STG.E.U8 desc[UR36][R4.64+0x29], R47 ;  /* 0x0000292f04009986 */ /* 0x0001e2000c101124 */
[----:B------:R-:W-:Y:S05]  /*3120*/  @P3 BRA `(.L_x_86) ;  /* 0x00000000000c3947 */ /* 0x000fea0003800000 */
[----:B------:R-:W5:Y:S02]  /*3130*/  LDG.E.U8 R58, desc[UR36][R8.64+0x30] ;  /* 0x00003024083a7981 */ /* 0x000f64000c1e1100 */
[----:B-----5:R-:W-:-:S05]  /*3140*/  PRMT R0, R58, 0x8880, RZ ;  /* 0x000088803a007816 */ /* 0x020fca00000000ff */
[----:B------:R-:W-:-:S07]  /*3150*/  IMAD R3, R0, R57, RZ ;  /* 0x0000003900037224 */ /* 0x000fce00078e02ff */
.L_x_86:
[----:B------:R-:W-:Y:S05]  /*3160*/  BSYNC B1 ;  /* 0x0000000000017941 */ /* 0x000fea0003800000 */
.L_x_85:
[----:B---3--:R-:W-:Y:S01]  /*3170*/  @!P3 IMAD R13, R48, R56, R3 ;  /* 0x00000038300db224 */ /* 0x008fe200078e0203 */
[----:B------:R-:W-:Y:S04]  /*3180*/  BSSY B1, `(.L_x_87) ;  /* 0x0000006000017945 */ /* 0x000fe80003800000 */
[----:B------:R3:W-:Y:S01]  /*3190*/  @!P3 STG.E.U8 desc[UR36][R6.64+0x30], R13 ;  /* 0x0000300d0600b986 */ /* 0x0007e2000c101124 */
[----:B------:R-:W-:Y:S05]  /*31a0*/  @P5 BRA `(.L_x_88) ;  /* 0x00000000000c5947 */ /* 0x000fea0003800000 */
[----:B------:R-:W5:Y:S02]  /*31b0*/  LDG.E.U8 R58, desc[UR36][R8.64+0x31] ;  /* 0x00003124083a7981 */ /* 0x000f64000c1e1100 */
[----:B-----5:R-:W-:-:S05]  /*31c0*/  PRMT R0, R58, 0x8880, RZ ;  /* 0x000088803a007816 */ /* 0x020fca00000000ff */
[----:B------:R-:W-:-:S07]  /*31d0*/  IMAD R3, R0, R57, RZ ;  /* 0x0000003900037224 */ /* 0x000fce00078e02ff */
.L_x_88:
[----:B------:R-:W-:Y:S05]  /*31e0*/  BSYNC B1 ;  /* 0x0000000000017941 */ /* 0x000fea0003800000 */
.L_x_87:
        /* <DEDUP_REMOVED lines=9> */
[----:B------:R-:W-:Y:S01]  /*3280*/  ISETP.LT.OR P3, PT, R20, 0x9, !P3 ;  /* 0x000000091400780c */ /* 0x000fe20005f61670 */
[----:B------:R-:W-:-:S12]  /*3290*/  @P2 BRA `(.L_x_90) ;  /* 0x00000000000c2947 */ /* 0x000fd80003800000 */
[----:B------:R-:W5:Y:S02]  /*32a0*/  LDG.E.U8 R58, desc[UR36][R10.64+0x30] ;  /* 0x000030240a3a7981 */ /* 0x000f64000c1e1100 */
[----:B-----5:R-:W-:-:S05]  /*32b0*/  PRMT R0, R58, 0x8880, RZ ;  /* 0x000088803a007816 */ /* 0x020fca00000000ff */
[----:B------:R-:W-:-:S07]  /*32c0*/  IMAD R3, R0, R57, RZ ;  /* 0x0000003900037224 */ /* 0x000fce00078e02ff */
.L_x_90:
[----:B------:R-:W-:Y:S05]  /*32d0*/  BSYNC B1 ;  /* 0x0000000000017941 */ /* 0x000fea0003800000 */
.L_x_89:
[----:B---3--:R-:W-:Y:S01]  /*32e0*/  @!P2 IMAD R13, R50, R56, R3 ;  /* 0x00000038320da224 */ /* 0x008fe200078e0203 */
[----:B------:R-:W-:Y:S04]  /*32f0*/  BSSY B1, `(.L_x_91) ;  /* 0x0000006000017945 */ /* 0x000fe80003800000 */
[----:B------:R3:W-:Y:S01]  /*3300*/  @!P2 STG.E.U8 desc[UR36][R4.64+0x30], R13 ;  /* 0x0000300d0400a986 */ /* 0x0007e2000c101124 */
[----:B------:R-:W-:Y:S05]  /*3310*/  @P0 BRA `(.L_x_92) ;  /* 0x00000000000c0947 */ /* 0x000fea0003800000 */
[----:B------:R-:W5:Y:S02]  /*3320*/  LDG.E.U8 R58, desc[UR36][R10.64+0x31] ;  /* 0x000031240a3a7981 */ /* 0x000f64000c1e1100 */
[----:B-----5:R-:W-:-:S05]  /*3330*/  PRMT R0, R58, 0x8880, RZ ;  /* 0x000088803a007816 */ /* 0x020fca00000000ff */
[----:B------:R-:W-:-:S07]  /*3340*/  IMAD R3, R0, R57, RZ ;  /* 0x0000003900037224 */ /* 0x000fce00078e02ff */
.L_x_92:
[----:B------:R-:W-:Y:S05]  /*3350*/  BSYNC B1 ;  /* 0x0000000000017941 */ /* 0x000fea0003800000 */
.L_x_91:
[----:B------:R-:W-:Y:S01]  /*3360*/  @!P0 IMAD R51, R51, R56, R3 ;  /* 0x0000003833338224 */ /* 0x000fe200078e0203 */
[----:B------:R-:W-:Y:S04]  /*3370*/  BSSY B1, `(.L_x_93) ;  /* 0x0000006000017945 */ /* 0x000fe80003800000 */
[----:B------:R0:W-:Y:S01]  /*3380*/  @!P0 STG.E.U8 desc[UR36][R4.64+0x31], R51 ;  /* 0x0000313304008986 */ /* 0x0001e2000c101124 */
[----:B------:R-:W-:Y:S05]  /*3390*/  @P5 BRA `(.L_x_94) ;  /* 0x00000000000c5947 */ /* 0x000fea0003800000 */
[----:B------:R-:W5:Y:S02]  /*33a0*/  LDG.E.U8 R58, desc[UR36][R8.64+0x38] ;  /* 0x00003824083a7981 */ /* 0x000f64000c1e1100 */
[----:B-----5:R-:W-:-:S05]  /*33b0*/  PRMT R0, R58, 0x8880, RZ ;  /* 0x000088803a007816 */ /* 0x020fca00000000ff */
[----:B------:R-:W-:-:S07]  /*33c0*/  IMAD R3, R0, R57, RZ ;  /* 0x0000003900037224 */ /* 0x000fce00078e02ff */
.L_x_94:
[----:B------:R-:W-:Y:S05]  /*33d0*/  BSYNC B1 ;  /* 0x0000000000017941 */ /* 0x000fea0003800000 */
.L_x_93:
[----:B---3--:R-:W-:Y:S01]  /*33e0*/  @!P5 IMAD R13, R52, R56, R3 ;  /* 0x00000038340dd224 */ /* 0x008fe200078e0203 */
[----:B------:R-:W-:Y:S04]  /*33f0*/  BSSY B1, `(.L_x_95) ;  /* 0x0000006000017945 */ /* 0x000fe80003800000 */
[----:B------:R3:W-:Y:S01]  /*3400*/  @!P5 STG.E.U8 desc[UR36][R6.64+0x38], R13 ;  /* 0x0000380d0600d986 */ /* 0x0007e2000c101124 */
[----:B------:R-:W-:Y:S05]  /*3410*/  @P4 BRA `(.L_x_96) ;  /* 0x00000000000c4947 */ /* 0x000fea0003800000 */
[----:B------:R-:W5:Y:S02]  /*3420*/  LDG.E.U8 R58, desc[UR36][R8.64+0x39] ;  /* 0x00003924083a7981 */ /* 0x000f64000c1e1100 */
[----:B-----5:R-:W-:-:S05]  /*3430*/  PRMT R0, R58, 0x8880, RZ ;  /* 0x000088803a007816 */ /* 0x020fca00000000ff */
[----:B------:R-:W-:-:S07]  /*3440*/  IMAD R3, R0, R57, RZ ;  /* 0x0000003900037224 */ /* 0x000fce00078e02ff */
.L_x_96:
[----:B------:R-:W-:Y:S05]  /*3450*/  BSYNC B1 ;  /* 0x0000000000017941 */ /* 0x000fea0003800000 */
.L_x_95:
[----:B------:R-:W-:Y:S01]  /*3460*/  @!P4 IMAD R53, R53, R56, R3 ;  /* 0x000000383535c224 */ /* 0x000fe200078e0203 */
[----:B------:R-:W-:Y:S04]  /*3470*/  BSSY B1, `(.L_x_97) ;  /* 0x0000006000017945 */ /* 0x000fe80003800000 */
[----:B------:R0:W-:Y:S01]  /*3480*/  @!P4 STG.E.U8 desc[UR36][R6.64+0x39], R53 ;  /* 0x000039350600c986 */ /* 0x0001e2000c101124 */
[----:B------:R-:W-:Y:S05]  /*3490*/  @P3 BRA `(.L_x_98) ;  /* 0x00000000000c3947 */ /* 0x000fea0003800000 */
[----:B------:R-:W5:Y:S02]  /*34a0*/  LDG.E.U8 R58, desc[UR36][R10.64+0x38] ;  /* 0x000038240a3a7981 */ /* 0x000f64000c1e1100 */
[----:B-----5:R-:W-:-:S05]  /*34b0*/  PRMT R0, R58, 0x8880, RZ ;  /* 0x000088803a007816 */ /* 0x020fca00000000ff */
[----:B------:R-:W-:-:S07]  /*34c0*/  IMAD R3, R0, R57, RZ ;  /* 0x0000003900037224 */ /* 0x000fce00078e02ff */
.L_x_98:
[----:B------:R-:W-:Y:S05]  /*34d0*/  BSYNC B1 ;  /* 0x0000000000017941 */ /* 0x000fea0003800000 */
.L_x_97:
[----:B0123--:R-:W-:Y:S01]  /*34e0*/  @!P3 IMAD R7, R54, R56, R3 ;  /* 0x000000383607b224 */ /* 0x00ffe200078e0203 */
[----:B------:R-:W-:Y:S01]  /*34f0*/  ISETP.LT.OR P1, PT, R20, 0x9, !P1 ;  /* 0x000000091400780c */ /* 0x000fe20004f21670 */
[----:B------:R-:W-:Y:S03]  /*3500*/  BSSY B1, `(.L_x_99) ;  /* 0x0000006000017945 */ /* 0x000fe60003800000 */
[----:B------:R0:W-:Y:S09]  /*3510*/  @!P3 STG.E.U8 desc[UR36][R4.64+0x38], R7 ;  /* 0x000038070400b986 */ /* 0x0001f2000c101124 */
[----:B------:R-:W-:Y:S05]  /*3520*/  @P1 BRA `(.L_x_100) ;  /* 0x00000000000c1947 */ /* 0x000fea0003800000 */
[----:B------:R-:W2:Y:S02]  /*3530*/  LDG.E.U8 R58, desc[UR36][R10.64+0x39] ;  /* 0x000039240a3a7981 */ /* 0x000ea4000c1e1100 */
[----:B--2---:R-:W-:-:S05]  /*3540*/  PRMT R0, R58, 0x8880, RZ ;  /* 0x000088803a007816 */ /* 0x004fca00000000ff */
[----:B------:R-:W-:-:S07]  /*3550*/  IMAD R3, R0, R57, RZ ;  /* 0x0000003900037224 */ /* 0x000fce00078e02ff */
.L_x_100:
[----:B------:R-:W-:Y:S05]  /*3560*/  BSYNC B1 ;  /* 0x0000000000017941 */ /* 0x000fea0003800000 */
.L_x_99:
[----:B------:R-:W-:Y:S01]  /*3570*/  IMAD R3, R55, R56, R3 ;  /* 0x0000003837037224 */ /* 0x000fe200078e0203 */
[----:B------:R-:W-:Y:S06]  /*3580*/  @P1 BRA `(.L_x_101) ;  /* 0x0000000400c81947 */ /* 0x000fec0003800000 */
[----:B------:R1:W-:Y:S01]  /*3590*/  STG.E.U8 desc[UR36][R4.64+0x39], R3 ;  /* 0x0000390304007986 */ /* 0x0003e2000c101124 */
[----:B------:R-:W-:Y:S05]  /*35a0*/  BRA `(.L_x_101) ;  /* 0x0000000400c07947 */ /* 0x000fea0003800000 */
.L_x_36:
[C---:B------:R-:W-:Y:S02]  /*35b0*/  ISETP.GE.AND P1, PT, R60.reuse, 0x1, PT ;  /* 0x000000013c00780c */ /* 0x040fe40003f26270 */
[----:B------:R-:W-:Y:S02]  /*35c0*/  ISETP.GE.AND P0, PT, R60, 0x2, PT ;  /* 0x000000023c00780c */ /* 0x000fe40003f06270 */
[C---:B------:R-:W-:Y:S02]  /*35d0*/  ISETP.LT.OR P4, PT, R20.reuse, 0x1, !P1 ;  /* 0x000000011400780c */ /* 0x040fe40004f81670 */
[C---:B------:R-:W-:Y:S02]  /*35e0*/  ISETP.LT.OR P5, PT, R20.reuse, 0x1, !P0 ;  /* 0x000000011400780c */ /* 0x040fe400047a1670 */
[C---:B------:R-:W-:Y:S02]  /*35f0*/  ISETP.LT.OR P1, PT, R20.reuse, 0x9, !P1 ;  /* 0x000000091400780c */ /* 0x040fe40004f21670 */
[----:B------:R-:W-:-:S02]  /*3600*/  ISETP.LT.OR P0, PT, R20, 0x9, !P0 ;  /* 0x000000091400780c */ /* 0x000fc40004701670 */
[C---:B------:R-:W-:Y:S02]  /*3610*/  ISETP.GE.AND P3, PT, R60.reuse, 0x9, PT ;  /* 0x000000093c00780c */ /* 0x040fe40003f66270 */
[----:B------:R-:W-:-:S03]  /*3620*/  ISETP.GE.AND P2, PT, R60, 0xa, PT ;  /* 0x0000000a3c00780c */ /* 0x000fc60003f46270 */
[-C--:B------:R-:W-:Y:S02]  /*3630*/  @!P4 IMAD R3, R24, R56.reuse, RZ ;  /* 0x000000381803c224 */ /* 0x080fe400078e02ff */
[-C--:B------:R-:W-:Y:S02]  /*3640*/  @!P5 IMAD R25, R25, R56.reuse, RZ ;  /* 0x000000381919d224 */ /* 0x080fe400078e02ff */
[-C--:B------:R-:W-:Y:S01]  /*3650*/  @!P1 IMAD R9, R26, R56.reuse, RZ ;  /* 0x000000381a099224 */ /* 0x080fe200078e02ff */
[----:B------:R0:W-:Y:S01]  /*3660*/  @!P4 STG.E.U8 desc[UR36][R6.64], R3 ;  /* 0x000000030600c986 */ /* 0x0001e2000c101124 */
[C---:B------:R-:W-:Y:S01]  /*3670*/  ISETP.LT.OR P4, PT, R20.reuse, 0x1, !P3 ;  /* 0x000000011400780c */ /* 0x040fe20005f81670 */
[----:B------:R-:W-:Y:S02]  /*3680*/  @!P0 IMAD R27, R27, R56, RZ ;  /* 0x000000381b1b8224 */ /* 0x000fe400078e02ff */
[----:B------:R-:W-:Y:S01]  /*3690*/  @!P5 STG.E.U8 desc[UR36][R6.64+0x1], R25 ;  /* 0x000001190600d986 */ /* 0x000fe2000c101124 */
[----:B------:R-:W-:-:S02]  /*36a0*/  ISETP.LT.OR P5, PT, R20, 0x1, !P2 ;  /* 0x000000011400780c */ /* 0x000fc400057a1670 */
[C---:B------:R-:W-:Y:S01]  /*36b0*/  ISETP.LT.OR P2, PT, R20.reuse, 0x9, !P2 ;  /* 0x000000091400780c */ /* 0x040fe20005741670 */
[----:B------:R1:W-:Y:S01]  /*36c0*/  @!P1 STG.E.U8 desc[UR36][R4.64], R9 ;  /* 0x0000000904009986 */ /* 0x0003e2000c101124 */
[----:B------:R-:W-:Y:S02]  /*36d0*/  ISETP.LT.OR P1, PT, R20, 0x9, !P3 ;  /* 0x000000091400780c */ /* 0x000fe40005f21670 */
[C---:B------:R-:W-:Y:S01]  /*36e0*/  ISETP.GE.AND P3, PT, R60.reuse, 0x11, PT ;  /* 0x000000113c00780c */ /* 0x040fe20003f66270 */
[----:B------:R-:W-:Y:S01]  /*36f0*/  @!P0 STG.E.U8 desc[UR36][R4.64+0x1], R27 ;  /* 0x0000011b04008986 */ /* 0x000fe2000c101124 */
[----:B------:R-:W-:Y:S01]  /*3700*/  ISETP.GE.AND P0, PT, R60, 0x12, PT ;  /* 0x000000123c00780c */ /* 0x000fe20003f06270 */
[----:B------:R-:W-:-:S04]  /*3710*/  @!P4 IMAD R11, R28, R56, RZ ;  /* 0x000000381c0bc224 */ /* 0x000fc800078e02ff */
[-C--:B------:R-:W-:Y:S01]  /*3720*/  @!P5 IMAD R29, R29, R56.reuse, RZ ;  /* 0x000000381d1dd224 */ /* 0x080fe200078e02ff */
[----:B------:R-:W-:Y:S01]  /*3730*/  @!P4 STG.E.U8 desc[UR36][R6.64+0x8], R11 ;  /* 0x0000080b0600c986 */ /* 0x000fe2000c101124 */
[C---:B------:R-:W-:Y:S01]  /*3740*/  ISETP.LT.OR P4, PT, R20.reuse, 0x1, !P3 ;  /* 0x000000011400780c */ /* 0x040fe20005f81670 */
[-C--:B------:R-:W-:Y:S02]  /*3750*/  @!P2 IMAD R31, R31, R56.reuse, RZ ;  /* 0x000000381f1fa224 */ /* 0x080fe400078e02ff */
[----:B------:R-:W-:Y:S01]  /*3760*/  @!P5 STG.E.U8 desc[UR36][R6.64+0x9], R29 ;  /* 0x0000091d0600d986 */ /* 0x000fe2000c101124 */
[----:B------:R-:W-:Y:S01]  /*3770*/  ISETP.LT.OR P5, PT, R20, 0x1, !P0 ;  /* 0x000000011400780c */ /* 0x000fe200047a1670 */
[----:B0-----:R-:W-:Y:S01]  /*3780*/  @!P1 IMAD R3, R30, R56, RZ ;  /* 0x000000381e039224 */ /* 0x001fe200078e02ff */
[----:B------:R-:W-:Y:S01]  /*3790*/  ISETP.LT.OR P0, PT, R20, 0x9, !P0 ;  /* 0x000000091400780c */ /* 0x000fe20004701670 */
[----:B------:R-:W-:Y:S01]  /*37a0*/  @!P2 STG.E.U8 desc[UR36][R4.64+0x9], R31 ;  /* 0x0000091f0400a986 */ /* 0x000fe2000c101124 */
[----:B------:R-:W-:-:S03]  /*37b0*/  ISETP.GE.AND P2, PT, R60, 0x19, PT ;  /* 0x000000193c00780c */ /* 0x000fc60003f46270 */
[----:B------:R0:W-:Y:S01]  /*37c0*/  @!P1 STG.E.U8 desc[UR36][R4.64+0x8], R3 ;  /* 0x0000080304009986 */ /* 0x0001e2000c101124 */
[----:B------:R-:W-:Y:S01]  /*37d0*/  ISETP.LT.OR P1, PT, R20, 0x9, !P3 ;  /* 0x000000091400780c */ /* 0x000fe20005f21670 */
[----:B-1----:R-:W-:Y:S01]  /*37e0*/  @!P4 IMAD R9, R32, R56, RZ ;  /* 0x000000382009c224 */ /* 0x002fe200078e02ff */
[----:B------:R-:W-:-:S03]  /*37f0*/  ISETP.GE.AND P3, PT, R60, 0x1a, PT ;  /* 0x0000001a3c00780c */ /* 0x000fc60003f66270 */
[-C--:B------:R-:W-:Y:S01]  /*3800*/  @!P5 IMAD R33, R33, R56.reuse, RZ ;  /* 0x000000382121d224 */ /* 0x080fe200078e02ff */
[----:B------:R-:W-:Y:S01]  /*3810*/  @!P4 STG.E.U8 desc[UR36][R6.64+0x10], R9 ;  /* 0x000010090600c986 */ /* 0x000fe2000c101124 */
[C---:B------:R-:W-:Y:S01]  /*3820*/  ISETP.LT.OR P4, PT, R20.reuse, 0x1, !P3 ;  /* 0x000000011400780c */ /* 0x040fe20005f81670 */
[-C--:B------:R-:W-:Y:S01]  /*3830*/  @!P0 IMAD R35, R35, R56.reuse, RZ ;  /* 0x0000003823238224 */ /* 0x080fe200078e02ff */
[C---:B------:R-:W-:Y:S01]  /*3840*/  ISETP.LT.OR P3, PT, R20.reuse, 0x9, !P3 ;  /* 0x000000091400780c */ /* 0x040fe20005f61670 */
[----:B------:R-:W-:Y:S01]  /*3850*/  @!P5 STG.E.U8 desc[UR36][R6.64+0x11], R33 ;  /* 0x000011210600d986 */ /* 0x000fe2000c101124 */
[----:B------:R-:W-:Y:S02]  /*3860*/  ISETP.LT.OR P5, PT, R20, 0x1, !P2 ;  /* 0x000000011400780c */ /* 0x000fe400057a1670 */
[----:B0-----:R-:W-:Y:S01]  /*3870*/  @!P1 IMAD R3, R34, R56, RZ ;  /* 0x0000003822039224 */ /* 0x001fe200078e02ff */
[----:B------:R-:W-:Y:S01]  /*3880*/  @!P0 STG.E.U8 desc[UR36][R4.64+0x11], R35 ;  /* 0x0000112304008986 */ /* 0x000fe2000c101124 */
[----:B------:R-:W-:-:S02]  /*3890*/  ISETP.LT.OR P2, PT, R20, 0x9, !P2 ;  /* 0x000000091400780c */ /* 0x000fc40005741670 */
[C---:B------:R-:W-:Y:S01]  /*38a0*/  ISETP.GE.AND P0, PT, R60.reuse, 0x21, PT ;  /* 0x000000213c00780c */ /* 0x040fe20003f06270 */
[----:B------:R0:W-:Y:S01]  /*38b0*/  @!P1 STG.E.U8 desc[UR36][R4.64+0x10], R3 ;  /* 0x0000100304009986 */ /* 0x0001e2000c101124 */
[----:B------:R-:W-:Y:S01]  /*38c0*/  ISETP.GE.AND P1, PT, R60, 0x22, PT ;  /* 0x000000223c00780c */ /* 0x000fe20003f26270 */
[-C--:B------:R-:W-:Y:S02]  /*38d0*/  @!P4 IMAD R37, R37, R56.reuse, RZ ;  /* 0x000000382525c224 */ /* 0x080fe400078e02ff */
[-C--:B------:R-:W-:Y:S02]  /*38e0*/  @!P3 IMAD R39, R39, R56.reuse, RZ ;  /* 0x000000382727b224 */ /* 0x080fe400078e02ff */
[-C--:B------:R-:W-:Y:S01]  /*38f0*/  @!P5 IMAD R11, R36, R56.reuse, RZ ;  /* 0x00000038240bd224 */ /* 0x080fe200078e02ff */
[----:B------:R-:W-:Y:S01]  /*3900*/  @!P4 STG.E.U8 desc[UR36][R6.64+0x19], R37 ;  /* 0x000019250600c986 */ /* 0x000fe2000c101124 */
[C---:B------:R-:W-:Y:S02]  /*3910*/  ISETP.LT.OR P4, PT, R20.reuse, 0x1, !P0 ;  /* 0x000000011400780c */ /* 0x040fe40004781670 */
[C---:B------:R-:W-:Y:S01]  /*3920*/  ISETP.LT.OR P0, PT, R20.reuse, 0x9, !P0 ;  /* 0x000000091400780c */ /* 0x040fe20004701670 */
[----:B------:R-:W-:Y:S01]  /*3930*/  @!P5 STG.E.U8 desc[UR36][R6.64+0x18], R11 ;  /* 0x0000180b0600d986 */ /* 0x000fe2000c101124 */
[----:B------:R-:W-:Y:S01]  /*3940*/  ISETP.LT.OR P5, PT, R20, 0x1, !P1 ;  /* 0x000000011400780c */ /* 0x000fe20004fa1670 */
[----:B0-----:R-:W-:Y:S01]  /*3950*/  @!P2 IMAD R3, R38, R56, RZ ;  /* 0x000000382603a224 */ /* 0x001fe200078e02ff */
[----:B------:R-:W-:Y:S01]  /*3960*/  ISETP.LT.OR P1, PT, R20, 0x9, !P1 ;  /* 0x000000091400780c */ /* 0x000fe20004f21670 */
[----:B------:R-:W-:Y:S01]  /*3970*/  @!P3 STG.E.U8 desc[UR36][R4.64+0x19], R39 ;  /* 0x000019270400b986 */ /* 0x000fe2000c101124 */
[----:B------:R-:W-:-:S03]  /*3980*/  ISETP.GE.AND P3, PT, R60, 0x29, PT ;  /* 0x000000293c00780c */ /* 0x000fc60003f66270 */
[----:B------:R0:W-:Y:S01]  /*3990*/  @!P2 STG.E.U8 desc[UR36][R4.64+0x18], R3 ;  /* 0x000018030400a986 */ /* 0x0001e2000c101124 */
[----:B------:R-:W-:Y:S01]  /*39a0*/  ISETP.GE.AND P2, PT, R60, 0x2a, PT ;  /* 0x0000002a3c00780c */ /* 0x000fe20003f46270 */
[----:B------:R-:W-:-:S04]  /*39b0*/  @!P4 IMAD R9, R40, R56, RZ ;  /* 0x000000382809c224 */ /* 0x000fc800078e02ff */
[-C--:B------:R-:W-:Y:S01]  /*39c0*/  @!P5 IMAD R41, R41, R56.reuse, RZ ;  /* 0x000000382929d224 */ /* 0x080fe200078e02ff */
[----:B------:R-:W-:Y:S01]  /*39d0*/  @!P4 STG.E.U8 desc[UR36][R6.64+0x20], R9 ;  /* 0x000020090600c986 */ /* 0x000fe2000c101124 */
[C---:B------:R-:W-:Y:S01]  /*39e0*/  ISETP.LT.OR P4, PT, R20.reuse, 0x1, !P3 ;  /* 0x000000011400780c */ /* 0x040fe20005f81670 */
[-C--:B------:R-:W-:Y:S01]  /*39f0*/  @!P1 IMAD R43, R43, R56.reuse, RZ ;  /* 0x000000382b2b9224 */ /* 0x080fe200078e02ff */
        /* <DEDUP_REMOVED lines=25> */
[----:B------:R1:W-:Y:S01]  /*3b90*/  @!P4 STG.E.U8 desc[UR36][R6.64+0x30], R9 ;  /* 0x000030090600c986 */ /* 0x0003e2000c101124 */
[C---:B------:R-:W-:Y:S01]  /*3ba0*/  ISETP.LT.OR P4, PT, R20.reuse, 0x1, !P2 ;  /* 0x000000011400780c */ /* 0x040fe20005781670 */
[-C--:B------:R-:W-:Y:S01]  /*3bb0*/  @!P0 IMAD R51, R51, R56.reuse, RZ ;  /* 0x0000003833338224 */ /* 0x080fe200078e02ff */
[C---:B------:R-:W-:Y:S01]  /*3bc0*/  ISETP.LT.OR P2, PT, R20.reuse, 0x9, !P2 ;  /* 0x000000091400780c */ /* 0x040fe20005741670 */
[----:B------:R2:W-:Y:S01]  /*3bd0*/  @!P5 STG.E.U8 desc[UR36][R6.64+0x31], R49 ;  /* 0x000031310600d986 */ /* 0x0005e2000c101124 */
[----:B------:R-:W-:Y:S01]  /*3be0*/  ISETP.LT.OR P5, PT, R20, 0x1, !P3 ;  /* 0x000000011400780c */ /* 0x000fe20005fa1670 */
[-C--:B0-----:R-:W-:Y:S01]  /*3bf0*/  @!P1 IMAD R3, R50, R56.reuse, RZ ;  /* 0x0000003832039224 */ /* 0x081fe200078e02ff */
[----:B------:R-:W-:Y:S01]  /*3c00*/  ISETP.LT.OR P3, PT, R20, 0x9, !P3 ;  /* 0x000000091400780c */ /* 0x000fe20005f61670 */
[----:B------:R2:W-:Y:S04]  /*3c10*/  @!P0 STG.E.U8 desc[UR36][R4.64+0x31], R51 ;  /* 0x0000313304008986 */ /* 0x0005e8000c101124 */
[----:B------:R2:W-:Y:S02]  /*3c20*/  @!P1 STG.E.U8 desc[UR36][R4.64+0x30], R3 ;  /* 0x0000300304009986 */ /* 0x0005e4000c101124 */
[----:B------:R-:W-:-:S02]  /*3c30*/  @!P4 IMAD R11, R52, R56, RZ ;  /* 0x00000038340bc224 */ /* 0x000fc400078e02ff */
[-C--:B-1----:R-:W-:Y:S02]  /*3c40*/  @!P2 IMAD R9, R54, R56.reuse, RZ ;  /* 0x000000383609a224 */ /* 0x082fe400078e02ff */
[-C--:B------:R-:W-:Y:S01]  /*3c50*/  @!P5 IMAD R53, R53, R56.reuse, RZ ;  /* 0x000000383535d224 */ /* 0x080fe200078e02ff */
[----:B------:R2:W-:Y:S01]  /*3c60*/  @!P4 STG.E.U8 desc[UR36][R6.64+0x38], R11 ;  /* 0x0000380b0600c986 */ /* 0x0005e2000c101124 */
[----:B------:R-:W-:-:S03]  /*3c70*/  @!P3 IMAD R55, R55, R56, RZ ;  /* 0x000000383737b224 */ /* 0x000fc600078e02ff */
[----:B------:R2:W-:Y:S04]  /*3c80*/  @!P5 STG.E.U8 desc[UR36][R6.64+0x39], R53 ;  /* 0x000039350600d986 */ /* 0x0005e8000c101124 */
[----:B------:R2:W-:Y:S04]  /*3c90*/  @!P2 STG.E.U8 desc[UR36][R4.64+0x38], R9 ;  /* 0x000038090400a986 */ /* 0x0005e8000c101124 */
[----:B------:R2:W-:Y:S02]  /*3ca0*/  @!P3 STG.E.U8 desc[UR36][R4.64+0x39], R55 ;  /* 0x000039370400b986 */ /* 0x0005e4000c101124 */
.L_x_101:
[----:B------:R-:W-:Y:S05]  /*3cb0*/  BSYNC B0 ;  /* 0x0000000000007941 */ /* 0x000fea0003800000 */
.L_x_35:
[----:B------:R-:W-:Y:S01]  /*3cc0*/  ULDC UR4, c[0x0][0xc] ;  /* 0x0000030000047ab9 */ /* 0x000fe20000000800 */
[----:B------:R-:W-:Y:S01]  /*3cd0*/  ULDC UR5, c[0x0][0x10] ;  /* 0x0000040000057ab9 */ /* 0x000fe20000000800 */
[----:B-12---:R-:W1:Y:S01]  /*3ce0*/  LDC R3, c[0x0][0x14] ;  /* 0x00000500ff037b82 */ /* 0x006e620000000800 */
[----:B------:R-:W-:Y:S01]  /*3cf0*/  UIMAD.WIDE.U32 UR4, UR4, UR5, URZ ;  /* 0x00000005040472a5 */ /* 0x000fe2000f8e003f */
[----:B------:R-:W-:Y:S01]  /*3d00*/  PRMT R0, RZ, 0x7610, R0 ;  /* 0x00007610ff007816 */ /* 0x000fe20000000000 */
[----:B------:R-:W-:Y:S02]  /*3d10*/  IMAD.MOV.U32 R60, RZ, RZ, -0x1 ;  /* 0xffffffffff3c7424 */ /* 0x000fe400078e00ff */
[----:B------:R-:W-:Y:S02]  /*3d20*/  IMAD.MOV.U32 R61, RZ, RZ, -0x1 ;  /* 0xffffffffff3d7424 */ /* 0x000fe400078e00ff */
[----:B-1----:R-:W-:-:S04]  /*3d30*/  IMAD.WIDE.U32 R16, R3, UR4, R16 ;  /* 0x0000000403107c25 */ /* 0x002fc8000f8e0010 */
[----:B------:R-:W-:Y:S01]  /*3d40*/  IMAD R3, R3, UR5, RZ ;  /* 0x0000000503037c24 */ /* 0x000fe2000f8e02ff */
[----:B------:R-:W-:Y:S02]  /*3d50*/  ULDC.64 UR4, c[0x0][0x650] ;  /* 0x0001940000047ab9 */ /* 0x000fe40000000a00 */
[----:B------:R-:W-:Y:S01]  /*3d60*/  ISETP.GE.U32.AND P0, PT, R16, UR4, PT ;  /* 0x0000000410007c0c */ /* 0x000fe2000bf06070 */
[----:B------:R-:W-:-:S05]  /*3d70*/  IMAD.IADD R17, R17, 0x1, R3 ;  /* 0x0000000111117824 */ /* 0x000fca00078e0203 */
[----:B------:R-:W-:-:S13]  /*3d80*/  ISETP.GE.U32.AND.EX P0, PT, R17, UR5, PT, P0 ;  /* 0x0000000511007c0c */ /* 0x000fda000bf06100 */
[----:B------:R-:W-:Y:S05]  /*3d90*/  @P0 BRA `(.L_x_102) ;  /* 0x0000000400640947 */ /* 0x000fea0003800000 */
[----:B------:R-:W1:Y:S01]  /*3da0*/  S2R R12, SR_CTAID.X ;  /* 0x00000000000c7919 */ /* 0x000e620000002500 */
[----:B------:R-:W2:Y:S01]  /*3db0*/  LDC.64 R10, c[0x0][0x628] ;  /* 0x00018a00ff0a7b82 */ /* 0x000ea20000000a00 */
[----:B------:R-:W-:Y:S01]  /*3dc0*/  ULDC UR4, c[0x0][0x150] ;  /* 0x0000540000047ab9 */ /* 0x000fe20000000800 */
[----:B------:R-:W-:Y:S01]  /*3dd0*/  IMAD.MOV.U32 R8, RZ, RZ, R16 ;  /* 0x000000ffff087224 */ /* 0x000fe200078e0010 */
[----:B------:R-:W3:Y:S01]  /*3de0*/  S2R R24, SR_CTAID.Y ;  /* 0x0000000000187919 */ /* 0x000ee20000002600 */
[----:B------:R-:W-:-:S04]  /*3df0*/  IMAD.MOV.U32 R9, RZ, RZ, R17 ;  /* 0x000000ffff097224 */ /* 0x000fc800078e0011 */
[----:B------:R-:W0:Y:S08]  /*3e00*/  LDC R21, c[0x0][0x144] ;  /* 0x00005100ff157b82 */ /* 0x000e300000000800 */
[----:B------:R-:W0:Y:S08]  /*3e10*/  LDC R0, c[0x0][0x630] ;  /* 0x00018c00ff007b82 */ /* 0x000e300000000800 */
[----:B------:R-:W0:Y:S01]  /*3e20*/  LDC.64 R14, c[0x0][0x620] ;  /* 0x00018800ff0e7b82 */ /* 0x000e220000000a00 */
[----:B--2---:R-:W-:-:S04]  /*3e30*/  ISETP.NE.U32.AND P0, PT, R10, RZ, PT ;  /* 0x000000ff0a00720c */ /* 0x004fc80003f05070 */
[----:B------:R-:W-:Y:S02]  /*3e40*/  ISETP.NE.AND.EX P0, PT, R11, RZ, PT, P0 ;  /* 0x000000ff0b00720c */ /* 0x000fe40003f05300 */
[----:B-1----:R-:W-:-:S05]  /*3e50*/  I2FP.F32.U32 R3, R12 ;  /* 0x0000000c00037245 */ /* 0x002fca0000201000 */
[----:B------:R-:W-:-:S04]  /*3e60*/  FMUL R3, R3, UR4 ;  /* 0x0000000403037c20 */ /* 0x000fc80008400000 */
[----:B------:R1:W2:Y:S02]  /*3e70*/  F2I.U32.TRUNC.NTZ R20, R3 ;  /* 0x0000000300147305 */ /* 0x0002a4000020f000 */
[----:B---3--:R-:W-:Y:S05]  /*3e80*/  @!P0 BRA `(.L_x_103) ;  /* 0x0000000000288947 */ /* 0x008fea0003800000 */
[----:B-1----:R-:W1:Y:S02]  /*3e90*/  LDC R3, c[0x0][0x634] ;  /* 0x00018d00ff037b82 */ /* 0x002e640000000800 */
[----:B-1----:R-:W-:-:S05]  /*3ea0*/  IADD3 R3, P0, R16, R3, RZ ;  /* 0x0000000310037210 */ /* 0x002fca0007f1e0ff */
[----:B------:R-:W-:-:S04]  /*3eb0*/  IMAD.X R13, RZ, RZ, R17, P0 ;  /* 0x000000ffff0d7224 */ /* 0x000fc800000e0611 */
[----:B0---4-:R-:W-:-:S04]  /*3ec0*/  IMAD.WIDE.U32 R4, R13, R10, RZ ;  /* 0x0000000a0d047225 */ /* 0x011fc800078e00ff */
[----:B------:R-:W-:-:S04]  /*3ed0*/  IMAD.WIDE.U32 R6, P0, R3, R11, R4 ;  /* 0x0000000b03067225 */ /* 0x000fc80007800004 */
[----:B------:R-:W-:-:S04]  /*3ee0*/  IMAD.WIDE.U32 R4, R3, R10, RZ ;  /* 0x0000000a03047225 */ /* 0x000fc800078e00ff */
[----:B------:R-:W-:Y:S01]  /*3ef0*/  IMAD.X R9, RZ, RZ, RZ, P0 ;  /* 0x000000ffff097224 */ /* 0x000fe200000e06ff */
[----:B------:R-:W-:Y:S01]  /*3f00*/  IADD3 RZ, P0, R5, R6, RZ ;  /* 0x0000000605ff7210 */ /* 0x000fe20007f1e0ff */
[----:B------:R-:W-:-:S04]  /*3f10*/  IMAD.MOV.U32 R8, RZ, RZ, R7 ;  /* 0x000000ffff087224 */ /* 0x000fc800078e0007 */
[----:B------:R-:W-:-:S08]  /*3f20*/  IMAD.WIDE.U32.X R8, R13, R11, R8, P0 ;  /* 0x0000000b0d087225 */ /* 0x000fd000000e0408 */
.L_x_103:
[----:B------:R-:W3:Y:S01]  /*3f30*/  LDC.64 R30, c[0x0][0x640] ;  /* 0x00019000ff1e7b82 */ /* 0x000ee20000000a00 */
[-CC-:B0-----:R-:W-:Y:S01]  /*3f40*/  SHF.R.U64 R61, R8, R0.reuse, R9.reuse ;  /* 0x00000000083d7219 */ /* 0x181fe20000001209 */
[----:B--2---:R-:W-:Y:S01]  /*3f50*/  IMAD.MOV R20, RZ, RZ, -R20 ;  /* 0x000000ffff147224 */ /* 0x004fe200078e0a14 */
[----:B------:R-:W-:Y:S01]  /*3f60*/  SHF.R.U32.HI R0, RZ, R0, R9 ;  /* 0x00000000ff007219 */ /* 0x000fe20000011609 */
[----:B------:R-:W-:Y:S01]  /*3f70*/  ULDC UR4, c[0x0][0x154] ;  /* 0x0000550000047ab9 */ /* 0x000fe20000000800 */
[----:B-1----:R-:W-:Y:S01]  /*3f80*/  IADD3 R3, P0, RZ, -R61, RZ ;  /* 0x8000003dff037210 */ /* 0x002fe20007f1e0ff */
[----:B------:R-:W-:Y:S02]  /*3f90*/  IMAD R26, R21, R20, R12 ;  /* 0x00000014151a7224 */ /* 0x000fe400078e020c */
[----:B------:R-:W0:Y:S01]  /*3fa0*/  LDC R6, c[0x0][0x618] ;  /* 0x00018600ff067b82 */ /* 0x000e220000000800 */
[----:B------:R-:W-:Y:S02]  /*3fb0*/  IMAD.MOV.U32 R7, RZ, RZ, 0x1 ;  /* 0x00000001ff077424 */ /* 0x000fe400078e00ff */
[----:B----4-:R-:W-:-:S04]  /*3fc0*/  IMAD.X R5, RZ, RZ, ~R0, P0 ;  /* 0x000000ffff057224 */ /* 0x010fc800000e0e00 */
[-C--:B------:R-:W-:Y:S01]  /*3fd0*/  IMAD R0, R5, R14.reuse, RZ ;  /* 0x0000000e05007224 */ /* 0x080fe200078e02ff */
[----:B------:R-:W1:Y:S01]  /*3fe0*/  LDC R8, c[0x0][0x608] ;  /* 0x00018200ff087b82 */ /* 0x000e620000000800 */
[----:B------:R-:W-:-:S04]  /*3ff0*/  IMAD.WIDE.U32 R4, R3, R14, R16 ;  /* 0x0000000e03047225 */ /* 0x000fc800078e0010 */
[----:B------:R-:W-:Y:S01]  /*4000*/  IMAD R3, R3, R15, R0 ;  /* 0x0000000f03037224 */ /* 0x000fe200078e0200 */
[----:B------:R-:W-:Y:S02]  /*4010*/  I2FP.F32.U32 R0, R24 ;  /* 0x0000001800007245 */ /* 0x000fe40000201000 */
[----:B------:R-:W2:Y:S01]  /*4020*/  LDC R28, c[0x0][0x658] ;  /* 0x00019600ff1c7b82 */ /* 0x000ea20000000800 */
[----:B------:R-:W-:Y:S01]  /*4030*/  IMAD.IADD R3, R5, 0x1, R3 ;  /* 0x0000000105037824 */ /* 0x000fe200078e0203 */
[----:B---3--:R-:W-:Y:S01]  /*4040*/  ISETP.NE.U32.AND P0, PT, R30, RZ, PT ;  /* 0x000000ff1e00720c */ /* 0x008fe20003f05070 */
[----:B------:R-:W-:Y:S01]  /*4050*/  FMUL R0, R0, UR4 ;  /* 0x0000000400007c20 */ /* 0x000fe20008400000 */
[----:B------:R-:W-:Y:S02]  /*4060*/  IMAD.MOV.U32 R5, RZ, RZ, -0x1 ;  /* 0xffffffffff057424 */ /* 0x000fe400078e00ff */
[----:B------:R-:W-:Y:S01]  /*4070*/  ISETP.NE.AND.EX P0, PT, R31, RZ, PT, P0 ;  /* 0x000000ff1f00720c */ /* 0x000fe20003f05300 */
[----:B------:R3:W4:Y:S01]  /*4080*/  F2I.U32.TRUNC.NTZ R13, R0 ;  /* 0x00000000000d7305 */ /* 0x000722000020f000 */
[----:B------:R-:W3:Y:S01]  /*4090*/  LDC R15, c[0x0][0x148] ;  /* 0x00005200ff0f7b82 */ /* 0x000ee20000000800 */
[----:B0-----:R-:W-:-:S02]  /*40a0*/  SHF.R.U64 R12, R4, R6, R3 ;  /* 0x00000006040c7219 */ /* 0x001fc40000001203 */
[----:B------:R-:W-:-:S05]  /*40b0*/  SHF.R.U32.HI R3, RZ, R6, R3 ;  /* 0x00000006ff037219 */ /* 0x000fca0000011603 */
[----:B------:R-:W0:Y:S01]  /*40c0*/  LDC R20, c[0x0][0x600] ;  /* 0x00018000ff147b82 */ /* 0x000e220000000800 */
[-CC-:B-1----:R-:W-:Y:S02]  /*40d0*/  SHF.R.U64 R10, R12, R8.reuse, R3.reuse ;  /* 0x000000080c0a7219 */ /* 0x182fe40000001203 */
[----:B------:R-:W-:-:S05]  /*40e0*/  SHF.R.U32.HI R3, RZ, R8, R3 ;  /* 0x00000008ff037219 */ /* 0x000fca0000011603 */
[----:B------:R-:W1:Y:S01]  /*40f0*/  LDC R21, c[0x0][0x648] ;  /* 0x00019200ff157b82 */ /* 0x000e620000000800 */
[-C--:B--2---:R-:W-:Y:S02]  /*4100*/  SHF.L.U32 R4, R5, R28.reuse, RZ ;  /* 0x0000001c05047219 */ /* 0x084fe400000006ff */
[-CC-:B------:R-:W-:Y:S02]  /*4110*/  SHF.R.U64 R14, R10, R28.reuse, R3.reuse ;  /* 0x0000001c0a0e7219 */ /* 0x180fe40000001203 */
[----:B------:R-:W-:Y:S02]  /*4120*/  SHF.R.U32.HI R5, RZ, R28, R3 ;  /* 0x0000001cff057219 */ /* 0x000fe40000011603 */
[----:B------:R-:W-:Y:S01]  /*4130*/  LOP3.LUT R59, RZ, R4, RZ, 0x33, !PT ;  /* 0x00000004ff3b7212 */ /* 0x000fe200078e33ff */
[----:B------:R-:W2:Y:S01]  /*4140*/  LDC R25, c[0x0][0x638] ;  /* 0x00018e00ff197b82 */ /* 0x000ea20000000800 */
[----:B------:R-:W-:Y:S01]  /*4150*/  SHF.L.U32 R28, R7, R28, RZ ;  /* 0x0000001c071c7219 */ /* 0x000fe200000006ff */
[----:B------:R-:W-:-:S06]  /*4160*/  IMAD.MOV.U32 R4, RZ, RZ, R14 ;  /* 0x000000ffff047224 */ /* 0x000fcc00078e000e */
[----:B------:R-:W0:Y:S01]  /*4170*/  LDC R27, c[0x0][0x610] ;  /* 0x00018400ff1b7b82 */ /* 0x000e220000000800 */
[----:B----4-:R-:W-:Y:S05]  /*4180*/  @!P0 BRA `(.L_x_104) ;  /* 0x0000000000288947 */ /* 0x010fea0003800000 */
        /* <DEDUP_REMOVED lines=10> */
.L_x_104:
[----:B------:R-:W-:Y:S01]  /*4230*/  ISETP.NE.AND P0, PT, R2, 0x1, PT ;  /* 0x000000010200780c */ /* 0x000fe20003f05270 */
[----:B------:R-:W-:Y:S01]  /*4240*/  IMAD.MOV R13, RZ, RZ, -R13 ;  /* 0x000000ffff0d7224 */ /* 0x000fe200078e0a0d */
[----:B-1-3--:R-:W-:Y:S01]  /*4250*/  SHF.R.U64 R0, R4, R21, R5 ;  /* 0x0000001504007219 */ /* 0x00afe20000001205 */
[----:B0-----:R-:W-:Y:S01]  /*4260*/  VIADD R5, R20, 0xffffffff ;  /* 0xffffffff14057836 */ /* 0x001fe20000000000 */
[----:B------:R-:W-:-:S03]  /*4270*/  LOP3.LUT R59, R10, R59, RZ, 0xc0, !PT ;  /* 0x0000003b0a3b7212 */ /* 0x000fc600078ec0ff */
[----:B------:R-:W-:Y:S01]  /*4280*/  IMAD.MOV R3, RZ, RZ, -R0 ;  /* 0x000000ffff037224 */ /* 0x000fe200078e0a00 */
[----:B------:R-:W-:Y:S01]  /*4290*/  LOP3.LUT R5, R12, R5, RZ, 0xc0, !PT ;  /* 0x000000050c057212 */ /* 0x000fe200078ec0ff */
[----:B------:R-:W-:Y:S02]  /*42a0*/  IMAD R59, R28, R0, R59 ;  /* 0x000000001c3b7224 */ /* 0x000fe400078e023b */
[----:B--2---:R-:W-:Y:S02]  /*42b0*/  IMAD R0, R3, R25, R14 ;  /* 0x0000001903007224 */ /* 0x004fe400078e020e */
[----:B------:R-:W-:Y:S02]  /*42c0*/  @P0 IMAD R26, R15, R13, R24 ;  /* 0x0000000d0f1a0224 */ /* 0x000fe400078e0218 */
[----:B------:R-:W-:Y:S02]  /*42d0*/  IMAD R4, R0, R20, R5 ;  /* 0x0000001400047224 */ /* 0x000fe400078e0205 */
[----:B------:R-:W-:-:S02]  /*42e0*/  IMAD R59, R59, R27, R26 ;  /* 0x0000001b3b3b7224 */ /* 0x000fc400078e021a */
[----:B------:R-:W-:-:S03]  /*42f0*/  IMAD.MOV.U32 R3, RZ, RZ, 0x1 ;  /* 0x00000001ff037424 */ /* 0x000fc600078e00ff */
[----:B------:R-:W-:Y:S02]  /*4300*/  SEL R60, R4, R59, !P0 ;  /* 0x0000003b043c7207 */ /* 0x000fe40004000000 */
[----:B------:R-:W-:Y:S02]  /*4310*/  PRMT R0, R3, 0x7610, R0 ;  /* 0x0000761003007816 */ /* 0x000fe40000000000 */
[----:B------:R-:W-:-:S07]  /*4320*/  SEL R59, R59, R4, !P0 ;  /* 0x000000043b3b7207 */ /* 0x000fce0004000000 */
.L_x_102:
[----:B------:R-:W-:-:S13]  /*4330*/  LOP3.LUT P0, RZ, R0, 0xff, RZ, 0xc0, !PT ;  /* 0x000000ff00ff7812 */ /* 0x000fda000780c0ff */
[----:B------:R-:W-:Y:S05]  /*4340*/  @P0 BRA `(.L_x_105) ;  /* 0xffffffd000280947 */ /* 0x000fea000383ffff */
[----:B------:R-:W-:Y:S05]  /*4350*/  EXIT ;  /* 0x000000000000794d */ /* 0x000fea0003800000 */
.L_x_8:
        /* <DEDUP_REMOVED lines=26> */
.L_x_107:
[----:B------:R-:W0:Y:S01]  /*4500*/  LDC.64 R28, c[0x0][0x640] ;  /* 0x00019000ff1c7b82 */ /* 0x000e220000000a00 */
[-CC-:B------:R-:W-:Y:S01]  /*4510*/  SHF.R.U64 R22, R12, R6.reuse, R13.reuse ;  /* 0x000000060c167219 */ /* 0x180fe2000000120d */
[----:B------:R-:W-:Y:S01]  /*4520*/  IMAD.MOV.U32 R30, RZ, RZ, 0x1 ;  /* 0x00000001ff1e7424 */ /* 0x000fe200078e00ff */
[----:B------:R-:W-:Y:S02]  /*4530*/  SHF.R.U32.HI R6, RZ, R6, R13 ;  /* 0x00000006ff067219 */ /* 0x000fe4000001160d */
        /* <DEDUP_REMOVED lines=8> */
[----:B------:R-:W-:Y:S01]  /*45c0*/  IMAD.IADD R9, R9, 0x1, R11 ;  /* 0x0000000109097824 */ /* 0x000fe200078e020b */
[----:B0-----:R-:W-:-:S04]  /*45d0*/  ISETP.NE.U32.AND P0, PT, R28, RZ, PT ;  /* 0x000000ff1c00720c */ /* 0x001fc80003f05070 */
[----:B------:R-:W-:Y:S02]  /*45e0*/  ISETP.NE.AND.EX P0, PT, R29, RZ, PT, P0 ;  /* 0x000000ff1d00720c */ /* 0x000fe40003f05300 */
[----:B------:R-:W0:Y:S01]  /*45f0*/  LDC R20, c[0x0][0x600] ;  /* 0x00018000ff147b82 */ /* 0x000e220000000800 */
[-CC-:B-1----:R-:W-:Y:S01]  /*4600*/  SHF.R.U64 R14, R8, R10.reuse, R9.reuse ;  /* 0x0000000a080e7219 */ /* 0x182fe20000001209 */
[----:B------:R-:W-:Y:S01]  /*4610*/  IMAD.MOV.U32 R8, RZ, RZ, -0x1 ;  /* 0xffffffffff087424 */ /* 0x000fe200078e00ff */
[----:B------:R-:W-:-:S05]  /*4620*/  SHF.R.U32.HI R9, RZ, R10, R9 ;  /* 0x0000000aff097219 */ /* 0x000fca0000011609 */
[----:B------:R-:W1:Y:S01]  /*4630*/  LDC R26, c[0x0][0x648] ;  /* 0x00019200ff1a7b82 */ /* 0x000e620000000800 */
[-CC-:B--2---:R-:W-:Y:S02]  /*4640*/  SHF.R.U64 R21, R14, R12.reuse, R9.reuse ;  /* 0x0000000c0e157219 */ /* 0x184fe40000001209 */
[----:B------:R-:W-:-:S05]  /*4650*/  SHF.R.U32.HI R6, RZ, R12, R9 ;  /* 0x0000000cff067219 */ /* 0x000fca0000011609 */
[----:B------:R-:W2:Y:S01]  /*4660*/  LDC R27, c[0x0][0x638] ;  /* 0x00018e00ff1b7b82 */ /* 0x000ea20000000800 */
[-C--:B---3--:R-:W-:Y:S02]  /*4670*/  SHF.L.U32 R8, R8, R25.reuse, RZ ;  /* 0x0000001908087219 */ /* 0x088fe400000006ff */
[-CC-:B------:R-:W-:Y:S02]  /*4680*/  SHF.R.U64 R23, R21, R25.reuse, R6.reuse ;  /* 0x0000001915177219 */ /* 0x180fe40000001206 */
[----:B------:R-:W-:Y:S02]  /*4690*/  LOP3.LUT R32, RZ, R8, RZ, 0x33, !PT ;  /* 0x00000008ff207212 */ /* 0x000fe400078e33ff */
[----:B------:R-:W-:Y:S01]  /*46a0*/  SHF.R.U32.HI R9, RZ, R25, R6 ;  /* 0x00000019ff097219 */ /* 0x000fe20000011606 */
[----:B------:R-:W3:Y:S01]  /*46b0*/  LDC R31, c[0x0][0x610] ;  /* 0x00018400ff1f7b82 */ /* 0x000ee20000000800 */
[----:B------:R-:W-:Y:S01]  /*46c0*/  IMAD.MOV.U32 R8, RZ, RZ, R23 ;  /* 0x000000ffff087224 */ /* 0x000fe200078e0017 */
[----:B------:R-:W-:Y:S06]  /*46d0*/  @!P0 BRA `(.L_x_108) ;  /* 0x0000000000288947 */ /* 0x000fec0003800000 */
        /* <DEDUP_REMOVED lines=10> */
.L_x_108:
[----:B------:R-:W-:Y:S02]  /*4780*/  ISETP.NE.AND P0, PT, R2, 0x1, PT ;  /* 0x000000010200780c */ /* 0x000fe40003f05270 */
[----:B-1----:R-:W-:Y:S01]  /*4790*/  SHF.R.U64 R6, R8, R26, R9 ;  /* 0x0000001a08067219 */ /* 0x002fe20000001209 */
[----:B0-----:R-:W-:Y:S01]  /*47a0*/  VIADD R9, R20, 0xffffffff ;  /* 0xffffffff14097836 */ /* 0x001fe20000000000 */
[----:B------:R-:W-:Y:S02]  /*47b0*/  SHF.L.U32 R30, R30, R25, RZ ;  /* 0x000000191e1e7219 */ /* 0x000fe400000006ff */
[----:B------:R-:W-:Y:S01]  /*47c0*/  LOP3.LUT R5, R21, R32, RZ, 0xc0, !PT ;  /* 0x0000002015057212 */ /* 0x000fe200078ec0ff */
[----:B------:R-:W-:-:S04]  /*47d0*/  IMAD.MOV R8, RZ, RZ, -R6 ;  /* 0x000000ffff087224 */ /* 0x000fc800078e0a06 */
[----:B------:R-:W-:Y:S01]  /*47e0*/  IMAD R6, R30, R6, R5 ;  /* 0x000000061e067224 */ /* 0x000fe200078e0205 */
[----:B------:R-:W-:Y:S01]  /*47f0*/  LOP3.LUT R5, R14, R9, RZ, 0xc0, !PT ;  /* 0x000000090e057212 */ /* 0x000fe200078ec0ff */
[----:B------:R-:W-:Y:S02]  /*4800*/  @P0 IMAD R3, R7, R24, R4 ;  /* 0x0000001807030224 */ /* 0x000fe400078e0204 */
[----:B--2---:R-:W-:Y:S02]  /*4810*/  IMAD R4, R8, R27, R23 ;  /* 0x0000001b08047224 */ /* 0x004fe400078e0217 */
[----:B---3--:R-:W-:Y:S02]  /*4820*/  IMAD R3, R6, R31, R3 ;  /* 0x0000001f06037224 */ /* 0x008fe400078e0203 */
[----:B------:R-:W-:Y:S02]  /*4830*/  IMAD R4, R4, R20, R5 ;  /* 0x0000001404047224 */ /* 0x000fe400078e0205 */
[----:B------:R-:W-:-:S02]  /*4840*/  IMAD.MOV.U32 R8, RZ, RZ, 0x1 ;  /* 0x00000001ff087424 */ /* 0x000fc400078e00ff */
[----:B------:R-:W-:Y:S01]  /*4850*/  IMAD.MOV.U32 R6, RZ, RZ, R22 ;  /* 0x000000ffff067224 */ /* 0x000fe200078e0016 */
[----:B------:R-:W-:Y:S02]  /*4860*/  SEL R20, R4, R3, !P0 ;  /* 0x0000000304147207 */ /* 0x000fe40004000000 */
[----:B------:R-:W-:-:S07]  /*4870*/  SEL R21, R3, R4, !P0 ;  /* 0x0000000403157207 */ /* 0x000fce0004000000 */
.L_x_106:
[----:B------:R-:W-:-:S08]  /*4880*/  NOP ;  /* 0x0000000000007918 */ /* 0x000fd00000000000 */
[----:B------:R-:W0:-:S00]  /*4890*/  USETMAXREG.DEALLOC.CTAPOOL 0x28 ;  /* 0x00000028000079c8 */ /* 0x000e0000080e0500 */
[----:B0-----:R-:W-:-:S13]  /*48a0*/  ISETP.NE.AND P0, PT, R0, RZ, PT ;  /* 0x000000ff0000720c */ /* 0x001fda0003f05270 */
[----:B------:R-:W-:Y:S05]  /*48b0*/  @P0 EXIT ;  /* 0x000000000000094d */ /* 0x000fea0003800000 */
[----:B------:R-:W-:Y:S01]  /*48c0*/  LOP3.LUT P0, RZ, R8, 0xff, RZ, 0xc0, !PT ;  /* 0x000000ff08ff7812 */ /* 0x000fe2000780c0ff */
[----:B------:R-:W-:Y:S02]  /*48d0*/  IMAD.MOV.U32 R0, RZ, RZ, 0x1 ;  /* 0x00000001ff007424 */ /* 0x000fe400078e00ff */
[----:B------:R-:W-:-:S10]  /*48e0*/  IMAD.MOV.U32 R3, RZ, RZ, RZ ;  /* 0x000000ffff037224 */ /* 0x000fd400078e00ff */
[----:B------:R-:W-:Y:S05]  /*48f0*/  @!P0 BRA `(.L_x_109) ;  /* 0x0000000c00488947 */ /* 0x000fea0003800000 */
[----:B------:R-:W0:Y:S01]  /*4900*/  LDC R0, c[0x0][0x28c] ;  /* 0x0000a300ff007b82 */ /* 0x000e220000000800 */
[----:B------:R-:W1:Y:S01]  /*4910*/  S2R R11, SR_CgaCtaId ;  /* 0x00000000000b7919 */ /* 0x000e620000008800 */
[----:B------:R-:W-:Y:S01]  /*4920*/  ULDC UR5, c[0x0][0x658] ;  /* 0x0001960000057ab9 */ /* 0x000fe20000000800 */
[----:B------:R-:W-:Y:S01]  /*4930*/  UMOV UR7, 0xffffffff ;  /* 0xffffffff00077882 */ /* 0x000fe20000000000 */
[----:B------:R-:W-:Y:S01]  /*4940*/  ULDC UR6, c[0x0][0xc] ;  /* 0x0000030000067ab9 */ /* 0x000fe20000000800 */
[----:B------:R-:W-:Y:S01]  /*4950*/  USHF.L.U32 UR8, UR7, UR5, URZ ;  /* 0x0000000507087299 */ /* 0x000fe2000800063f */
[----:B------:R-:W-:Y:S01]  /*4960*/  BSSY B0, `(.L_x_109) ;  /* 0x00000cb000007945 */ /* 0x000fe20003800000 */
[----:B------:R-:W-:Y:S01]  /*4970*/  UMOV UR9, 0x1 ;  /* 0x0000000100097882 */ /* 0x000fe20000000000 */
[----:B------:R-:W-:Y:S01]  /*4980*/  ULDC UR7, c[0x0][0x10] ;  /* 0x0000040000077ab9 */ /* 0x000fe20000000800 */
[----:B------:R-:W-:Y:S01]  /*4990*/  USHF.L.U32 UR18, UR9, UR5, URZ ;  /* 0x0000000509127299 */ /* 0x000fe2000800063f */
[----:B------:R-:W-:Y:S01]  /*49a0*/  IMAD.MOV.U32 R9, RZ, RZ, 0x1 ;  /* 0x00000001ff097424 */ /* 0x000fe200078e00ff */
[----:B------:R-:W-:Y:S01]  /*49b0*/  UIMAD.WIDE.U32 UR6, UR6, UR7, URZ ;  /* 0x00000007060672a5 */ /* 0x000fe2000f8e003f */
[----:B------:R-:W-:Y:S01]  /*49c0*/  LOP3.LUT R8, R19, 0x2, RZ, 0xfc, !PT ;  /* 0x0000000213087812 */ /* 0x000fe200078efcff */
[----:B------:R-:W-:Y:S01]  /*49d0*/  ULDC UR5, c[0x0][0x14] ;  /* 0x0000050000057ab9 */ /* 0x000fe20000000800 */
[----:B------:R-:W-:Y:S01]  /*49e0*/  ULDC UR4, c[0x0][0x600] ;  /* 0x0001800000047ab9 */ /* 0x000fe20000000800 */
[----:B------:R-:W-:-:S02]  /*49f0*/  UIMAD.WIDE.U32 UR22, UR6, UR5, URZ ;  /* 0x00000005061672a5 */ /* 0x000fc4000f8e003f */
[----:B------:R-:W-:Y:S02]  /*4a00*/  UIMAD UR13, UR7, UR5, URZ ;  /* 0x00000005070d72a4 */ /* 0x000fe4000f8e023f */
[----:B------:R-:W-:Y:S02]  /*4a10*/  UIADD3 UR4, UR4, -0x1, URZ ;  /* 0xffffffff04047890 */ /* 0x000fe4000fffe03f */
[----:B------:R-:W-:Y:S02]  /*4a20*/  ULOP3.LUT UR17, URZ, UR8, URZ, 0x33, !UPT ;  /* 0x000000083f117292 */ /* 0x000fe4000f8e333f */
[----:B------:R-:W-:Y:S01]  /*4a30*/  UIADD3 UR13, UR23, UR13, URZ ;  /* 0x0000000d170d7290 */ /* 0x000fe2000fffe03f */
[----:B0-----:R-:W-:Y:S01]  /*4a40*/  VIADD R0, R0, 0x3f ;  /* 0x0000003f00007836 */ /* 0x001fe20000000000 */
[----:B------:R-:W-:-:S04]  /*4a50*/  ULDC.64 UR24, c[0x0][0x198] ;  /* 0x0000660000187ab9 */ /* 0x000fc80000000a00 */
[----:B------:R-:W-:-:S04]  /*4a60*/  SHF.R.S32.HI R3, RZ, 0x1f, R0 ;  /* 0x0000001fff037819 */ /* 0x000fc80000011400 */
[----:B------:R-:W-:Y:S01]  /*4a70*/  LEA.HI R10, R3, R0, RZ, 0x6 ;  /* 0x00000000030a7211 */ /* 0x000fe200078f30ff */
[C---:B-1----:R-:W-:Y:S02]  /*4a80*/  IMAD.SHL.U32 R4, R11.reuse, 0x400, RZ ;  /* 0x000004000b047824 */ /* 0x042fe400078e00ff */
[----:B------:R-:W-:Y:S01]  /*4a90*/  IMAD.SHL.U32 R11, R11, 0x10, RZ ;  /* 0x000000100b0b7824 */ /* 0x000fe200078e00ff */
[----:B------:R-:W-:Y:S01]  /*4aa0*/  SHF.R.S32.HI R10, RZ, 0x6, R10 ;  /* 0x00000006ff0a7819 */ /* 0x000fe2000001140a */
[----:B------:R-:W-:Y:S01]  /*4ab0*/  IMAD.MOV.U32 R0, RZ, RZ, 0x1 ;  /* 0x00000001ff007424 */ /* 0x000fe200078e00ff */
[----:B------:R-:W-:Y:S01]  /*4ac0*/  LOP3.LUT R4, R4, 0xc00, RZ, 0xc0, !PT ;  /* 0x00000c0004047812 */ /* 0x000fe200078ec0ff */
[----:B------:R-:W-:Y:S01]  /*4ad0*/  IMAD.MOV.U32 R3, RZ, RZ, RZ ;  /* 0x000000ffff037224 */ /* 0x000fe200078e00ff */
[----:B------:R-:W-:Y:S01]  /*4ae0*/  LOP3.LUT R11, R11, 0x30, RZ, 0xc0, !PT ;  /* 0x000000300b0b7812 */ /* 0x000fe200078ec0ff */
[----:B------:R-:W-:Y:S01]  /*4af0*/  VIADD R13, R10, 0x1 ;  /* 0x000000010a0d7836 */ /* 0x000fe20000000000 */
[----:B------:R-:W-:-:S07]  /*4b00*/  LOP3.LUT R12, R4, 0x24200, RZ, 0xfc, !PT ;  /* 0x00024200040c7812 */ /* 0x000fce00078efcff */
.L_x_120:
[----:B------:R-:W-:-:S03]  /*4b10*/  UMOV UR5, 0xffffffff ;  /* 0xffffffff00057882 */ /* 0x000fc60000000000 */
[----:B------:R-:W-:Y:S05]  /*4b20*/  BRA.DIV UR5, `(.L_x_110) ;  /* 0x00000016059c7947 */ /* 0x000fea000b800000 */
[----:B------:R-:W-:-:S13]  /*4b30*/  ELECT P6, URZ, PT ;  /* 0x00000000003f782f */ /* 0x000fda00038c0000 */
.L_x_145:
[----:B------:R-:W0:Y:S01]  /*4b40*/  LDC R4, c[0x0][0x28c] ;  /* 0x0000a300ff047b82 */ /* 0x000e220000000800 */
[----:B------:R-:W-:Y:S01]  /*4b50*/  BSSY B1, `(.L_x_111) ;  /* 0x0000038000017945 */ /* 0x000fe20003800000 */
[----:B0-----:R-:W-:-:S13]  /*4b60*/  ISETP.LT.OR P6, PT, R4, 0x1, !P6 ;  /* 0x000000010400780c */ /* 0x001fda00077c1670 */
[----:B------:R-:W-:Y:S05]  /*4b70*/  @P6 BRA `(.L_x_112) ;  /* 0x0000000000d46947 */ /* 0x000fea0003800000 */
[----:B------:R-:W-:Y:S02]  /*4b80*/  IMAD.SHL.U32 R21, R21, 0x80, RZ ;  /* 0x0000008015157824 */ /* 0x000fe400078e00ff */
[----:B------:R-:W-:Y:S02]  /*4b90*/  IMAD R20, R20, 0x40, R11 ;  /* 0x0000004014147824 */ /* 0x000fe400078e020b */
[----:B------:R-:W-:Y:S02]  /*4ba0*/  IMAD.MOV.U32 R24, RZ, RZ, RZ ;  /* 0x000000ffff187224 */ /* 0x000fe400078e00ff */
[----:B------:R-:W-:Y:S02]  /*4bb0*/  IMAD.MOV.U32 R4, RZ, RZ, R13 ;  /* 0x000000ffff047224 */ /* 0x000fe400078e000d */
[----:B------:R-:W-:Y:S02]  /*4bc0*/  IMAD.MOV.U32 R5, RZ, RZ, R0 ;  /* 0x000000ffff057224 */ /* 0x000fe400078e0000 */
[----:B------:R-:W-:-:S07]  /*4bd0*/  IMAD.MOV.U32 R7, RZ, RZ, R3 ;  /* 0x000000ffff077224 */ /* 0x000fce00078e0003 */
.L_x_115:
[----:B------:R-:W0:Y:S01]  /*4be0*/  S2R R15, SR_CgaCtaId ;  /* 0x00000000000f7919 */ /* 0x000e220000008800 */
[----:B------:R-:W-:Y:S02]  /*4bf0*/  MOV R14, 0x400 ;  /* 0x00000400000e7802 */ /* 0x000fe40000000f00 */
[----:B------:R-:W-:Y:S02]  /*4c00*/  LOP3.LUT P1, RZ, R18, 0x7f, RZ, 0xc0, !PT ;  /* 0x0000007f12ff7812 */ /* 0x000fe4000782c0ff */
[----:B0-----:R-:W-:Y:S02]  /*4c10*/  LEA R22, R15, R14, 0x18 ;  /* 0x0000000e0f167211 */ /* 0x001fe400078ec0ff */
[----:B------:R-:W-:-:S09]  /*4c20*/  SHF.L.U32 R14, R5, 0x1f, RZ ;  /* 0x0000001f050e7819 */ /* 0x000fd200000006ff */
[----:B------:R-:W0:Y:S01]  /*4c30*/  @!P1 LDC R15, c[0x0][0x500] ;  /* 0x00014000ff0f9b82 */ /* 0x000e220000000800 */
[----:B------:R-:W-:-:S04]  /*4c40*/  IMAD R23, R7, 0x8, R22 ;  /* 0x0000000807177824 */ /* 0x000fc800078e0216 */
[----:B------:R-:W1:Y:S02]  /*4c50*/  SYNCS.PHASECHK.TRANS64.TRYWAIT P0, [R23+URZ+0x90], R14 ;  /* 0x0000900e170075a7 */ /* 0x000e64000800017f */
[----:B-1----:R-:W-:Y:S05]  /*4c60*/  @!P0 BRA `(.L_x_113) ;  /* 0x00000014006c8947 */ /* 0x002fea0003800000 */
.L_x_146:
[----:B-1----:R-:W-:Y:S01]  /*4c70*/  PRMT R14, R8, 0x9910, RZ ;  /* 0x00009910080e7816 */ /* 0x002fe200000000ff */
[----:B0-----:R0:W-:Y:S03]  /*4c80*/  @!P1 SYNCS.ARRIVE.TRANS64 RZ, [R23+URZ], R15 ;  /* 0x0000000f17ff99a7 */ /* 0x0011e6000800003f */
[----:B------:R-:W-:-:S13]  /*4c90*/  ISETP.NE.AND P0, PT, R14, 0x2, PT ;  /* 0x000000020e00780c */ /* 0x000fda0003f05270 */
[----:B0-----:R-:W-:Y:S05]  /*4ca0*/  @P0 BRA `(.L_x_114) ;  /* 0x0000000000040947 */ /* 0x001fea0003800000 */
[----:B------:R-:W-:Y:S01]  /*4cb0*/  BPT.TRAP 0x1 ;  /* 0x000000040000795c */ /* 0x000fe20000300000 */
.L_x_114:
[----:B------:R-:W-:Y:S01]  /*4cc0*/  R2UR UR19, R22 ;  /* 0x00000000161372ca */ /* 0x000fe200000e0000 */
[----:B------:R-:W-:Y:S01]  /*4cd0*/  IMAD R22, R7, 0x2000, R22 ;  /* 0x0000200007167824 */ /* 0x000fe200078e0216 */
[----:B------:R-:W-:Y:S01]  /*4ce0*/  R2UR UR9, R23 ;  /* 0x00000000170972ca */ /* 0x000fe200000e0000 */
[----:B------:R-:W-:Y:S01]  /*4cf0*/  IMAD R14, R7, 0x1000, R12 ;  /* 0x00001000070e7824 */ /* 0x000fe200078e020c */
[----:B------:R-:W-:Y:S01]  /*4d00*/  UIADD3 UR6, UP0, UR24, 0xf0, URZ ;  /* 0x000000f018067890 */ /* 0x000fe2000ff1e03f */
[----:B------:R-:W-:Y:S01]  /*4d10*/  VIADD R4, R4, 0xffffffff ;  /* 0xffffffff04047836 */ /* 0x000fe20000000000 */
[----:B------:R-:W-:Y:S01]  /*4d20*/  R2UR UR5, R22 ;  /* 0x00000000160572ca */ /* 0x000fe200000e0000 */
[----:B------:R-:W-:Y:S01]  /*4d30*/  UIADD3 UR26, UP1, UR24, 0x1f0, URZ ;  /* 0x000001f0181a7890 */ /* 0x000fe2000ff3e03f */
[----:B------:R-:W-:Y:S01]  /*4d40*/  R2UR UR8, R14 ;  /* 0x000000000e0872ca */ /* 0x000fe200000e0000 */
[----:B------:R-:W-:Y:S01]  /*4d50*/  UIADD3.X UR7, URZ, UR25, URZ, UP0, !UPT ;  /* 0x000000193f077290 */ /* 0x000fe200087fe43f */
[----:B------:R-:W-:Y:S01]  /*4d60*/  R2UR UR11, R21 ;  /* 0x00000000150b72ca */ /* 0x000fe200000e0000 */
[----:B------:R-:W-:Y:S01]  /*4d70*/  VIADD R7, R7, 0x1 ;  /* 0x0000000107077836 */ /* 0x000fe20000000000 */
[----:B------:R-:W-:Y:S01]  /*4d80*/  R2UR UR10, R24 ;  /* 0x00000000180a72ca */ /* 0x000fe200000e0000 */
[----:B------:R-:W-:Y:S01]  /*4d90*/  UIADD3.X UR27, URZ, UR25, URZ, UP1, !UPT ;  /* 0x000000193f1b7290 */ /* 0x000fe20008ffe43f */
[----:B------:R-:W-:Y:S01]  /*4da0*/  R2UR UR12, R6 ;  /* 0x00000000060c72ca */ /* 0x000fe200000e0000 */
[----:B------:R-:W-:Y:S01]  /*4db0*/  UMOV UR14, 0x0 ;  /* 0x00000000000e7882 */ /* 0x000fe20000000000 */
[----:B------:R-:W-:Y:S01]  /*4dc0*/  R2UR UR20, R20 ;  /* 0x00000000141472ca */ /* 0x000fe200000e0000 */
[----:B------:R-:W-:Y:S01]  /*4dd0*/  UMOV UR15, 0x10000000 ;  /* 0x10000000000f7882 */ /* 0x000fe20000000000 */
[----:B------:R-:W-:Y:S01]  /*4de0*/  ISETP.GT.AND P1, PT, R4, 0x1, PT ;  /* 0x000000010400780c */ /* 0x000fe20003f24270 */
[----:B------:R-:W-:Y:S01]  /*4df0*/  UIADD3 UR16, UR5, 0x200, URZ ;  /* 0x0000020005107890 */ /* 0x000fe2000fffe03f */
[----:B------:R-:W-:Y:S01]  /*4e00*/  ISETP.NE.AND P0, PT, R7, 0x12, PT ;  /* 0x000000120700780c */ /* 0x000fe20003f05270 */
[----:B------:R-:W-:Y:S01]  /*4e10*/  UIADD3 UR5, UR19, UR8, URZ ;  /* 0x0000000813057290 */ /* 0x000fe2000fffe03f */
[----:B------:R-:W-:Y:S01]  /*4e20*/  VIADD R24, R24, 0x40 ;  /* 0x0000004018187836 */ /* 0x000fe20000000000 */
[----:B------:R-:W-:Y:S01]  /*4e30*/  UMOV UR21, 0xf0000 ;  /* 0x000f000000157882 */ /* 0x000fe20000000000 */
[----:B------:R-:W-:-:S02]  /*4e40*/  SEL R14, RZ, 0x1, P0 ;  /* 0x00000001ff0e7807 */ /* 0x000fc40000000000 */
[----:B------:R-:W-:Y:S01]  /*4e50*/  UMOV UR8, UR16 ;  /* 0x0000001000087c82 */ /* 0x000fe20008000000 */
[----:B------:R-:W-:Y:S01]  /*4e60*/  SEL R7, R7, RZ, P0 ;  /* 0x000000ff07077207 */ /* 0x000fe20000000000 */
[----:B------:R0:W-:Y:S01]  /*4e70*/  UTMALDG.3D [UR8], [UR6], desc[UR14] ;  /* 0x00000e08060075b4 */ /* 0x0001e20008011000 */
[----:B------:R-:W-:Y:S01]  /*4e80*/  LOP3.LUT R5, R5, R14, RZ, 0x3c, !PT ;  /* 0x0000000e05057212 */ /* 0x000fe200078e3cff */
[----:B0-----:R-:W-:Y:S01]  /*4e90*/  UMOV UR11, UR20 ;  /* 0x00000014000b7c82 */ /* 0x001fe20008000000 */
[----:B------:R-:W-:Y:S02]  /*4ea0*/  UMOV UR8, UR5 ;  /* 0x0000000500087c82 */ /* 0x000fe40008000000 */
[----:B------:R0:W-:Y:S02]  /*4eb0*/  UTMALDG.3D.MULTICAST [UR8], [UR26], UR21, desc[UR14] ;  /* 0x00000e081a0073b4 */ /* 0x0001e40008011815 */
[----:B0-----:R-:W-:Y:S05]  /*4ec0*/  @P1 BRA `(.L_x_115) ;  /* 0xfffffffc00441947 */ /* 0x001fea000383ffff */
.L_x_112:
[----:B------:R-:W-:Y:S05]  /*4ed0*/  BSYNC B1 ;  /* 0x0000000000017941 */ /* 0x000fea0003800000 */
.L_x_111:
[----:B------:R-:W-:Y:S01]  /*4ee0*/  LOP3.LUT P1, RZ, R9, 0xff, RZ, 0xc0, !PT ;  /* 0x000000ff09ff7812 */ /* 0x000fe2000782c0ff */
[C---:B------:R-:W-:Y:S01]  /*4ef0*/  IMAD.IADD R6, R10.reuse, 0x1, R3 ;  /* 0x000000010a067824 */ /* 0x040fe200078e0203 */
[----:B------:R-:W-:Y:S01]  /*4f00*/  ULDC.64 UR6, c[0x0][0x650] ;  /* 0x0001940000067ab9 */ /* 0x000fe20000000a00 */
[----:B------:R-:W-:Y:S01]  /*4f10*/  ISETP.GE.U32.AND P2, PT, R10, 0x12, PT ;  /* 0x000000120a00780c */ /* 0x000fe20003f46070 */
[----:B------:R-:W-:Y:S01]  /*4f20*/  BSSY B1, `(.L_x_116) ;  /* 0x000006c000017945 */ /* 0x000fe20003800000 */
[----:B------:R-:W-:Y:S01]  /*4f30*/  IMAD.MOV.U32 R21, RZ, RZ, -0x1 ;  /* 0xffffffffff157424 */ /* 0x000fe200078e00ff */
[----:B------:R-:W-:Y:S01]  /*4f40*/  ISETP.GT.U32.AND P0, PT, R6, 0x11, PT ;  /* 0x000000110600780c */ /* 0x000fe20003f04070 */
[----:B------:R-:W-:Y:S01]  /*4f50*/  IMAD.MOV.U32 R20, RZ, RZ, -0x1 ;  /* 0xffffffffff147424 */ /* 0x000fe200078e00ff */
[----:B------:R-:W-:Y:S02]  /*4f60*/  PRMT R9, RZ, 0x7610, R9 ;  /* 0x00007610ff097816 */ /* 0x000fe40000000009 */
[----:B------:R-:W-:-:S03]  /*4f70*/  ISETP.LT.U32.AND P0, PT, R10, 0x12, P0 ;  /* 0x000000120a00780c */ /* 0x000fc60000701070 */
[----:B------:R-:W0:Y:S01]  /*4f80*/  @P1 S2R R5, SR_CgaCtaId ;  /* 0x0000000000051919 */ /* 0x000e220000008800 */
[----:B------:R-:W-:-:S04]  /*4f90*/  @P1 MOV R4, 0x400 ;  /* 0x0000040000041802 */ /* 0x000fc80000000f00 */
[----:B0-----:R-:W-:Y:S01]  /*4fa0*/  @P1 LEA R3, R5, R4, 0x18 ;  /* 0x0000000405031211 */ /* 0x001fe200078ec0ff */
[----:B------:R-:W-:-:S03]  /*4fb0*/  IMAD.WIDE.U32 R4, R6, 0x38e38e39, RZ ;  /* 0x38e38e3906047825 */ /* 0x000fc600078e00ff */
[----:B------:R0:W-:Y:S01]  /*4fc0*/  @P1 SYNCS.ARRIVE.TRANS64.A1T0 RZ, [R3+URZ+0x138], RZ ;  /* 0x000138ff03ff19a7 */ /* 0x0001e2000810003f */
[----:B------:R-:W-:Y:S02]  /*4fd0*/  IADD3 R16, P1, R16, UR22, RZ ;  /* 0x0000001610107c10 */ /* 0x000fe4000ff3e0ff */
[----:B------:R-:W-:Y:S02]  /*4fe0*/  SHF.R.U32.HI R5, RZ, 0x2, R5 ;  /* 0x00000002ff057819 */ /* 0x000fe40000011605 */
[----:B------:R-:W-:Y:S02]  /*4ff0*/  IADD3.X R17, R17, UR13, RZ, P1, !PT ;  /* 0x0000000d11117c10 */ /* 0x000fe40008ffe4ff */
[----:B------:R-:W-:Y:S02]  /*5000*/  PRMT R4, RZ, 0x7610, R4 ;  /* 0x00007610ff047816 */ /* 0x000fe40000000004 */
[----:B0-----:R-:W-:Y:S02]  /*5010*/  SEL R3, RZ, 0x1, !P0 ;  /* 0x00000001ff037807 */ /* 0x001fe40004000000 */
[----:B------:R-:W-:-:S02]  /*5020*/  ISETP.GE.U32.AND P0, PT, R16, UR6, PT ;  /* 0x0000000610007c0c */ /* 0x000fc4000bf06070 */
[----:B------:R-:W-:Y:S01]  /*5030*/  LOP3.LUT R0, R0, R3, RZ, 0x3c, !PT ;  /* 0x0000000300007212 */ /* 0x000fe200078e3cff */
[----:B------:R-:W-:Y:S01]  /*5040*/  IMAD R3, R5, -0x12, R6 ;  /* 0xffffffee05037824 */ /* 0x000fe200078e0206 */
[----:B------:R-:W-:Y:S01]  /*5050*/  ISETP.GE.U32.AND.EX P0, PT, R17, UR7, PT, P0 ;  /* 0x0000000711007c0c */ /* 0x000fe2000bf06100 */
[----:B------:R-:W-:Y:S01]  /*5060*/  IMAD.MOV.U32 R6, RZ, RZ, -0x1 ;  /* 0xffffffffff067424 */ /* 0x000fe200078e00ff */
[----:B------:R-:W-:-:S11]  /*5070*/  @P2 LOP3.LUT R0, R0, 0x1, R5, 0x78, !PT ;  /* 0x0000000100002812 */ /* 0x000fd600078e7805 */
[----:B------:R-:W-:Y:S05]  /*5080*/  @P0 BRA `(.L_x_117) ;  /* 0x0000000400540947 */ /* 0x000fea0003800000 */
[----:B------:R-:W0:Y:S01]  /*5090*/  S2R R15, SR_CTAID.X ;  /* 0x00000000000f7919 */ /* 0x000e220000002500 */
[----:B------:R-:W-:Y:S01]  /*50a0*/  ULDC.64 UR6, c[0x0][0x628] ;  /* 0x00018a0000067ab9 */ /* 0x000fe20000000a00 */
[----:B------:R-:W-:Y:S01]  /*50b0*/  ULDC UR8, c[0x0][0x630] ;  /* 0x00018c0000087ab9 */ /* 0x000fe20000000800 */
[----:B------:R-:W-:Y:S01]  /*50c0*/  ISETP.NE.U32.AND P0, PT, RZ, UR6, PT ;  /* 0x00000006ff007c0c */ /* 0x000fe2000bf05070 */
[----:B------:R-:W1:Y:S01]  /*50d0*/  S2R R20, SR_CTAID.Y ;  /* 0x0000000000147919 */ /* 0x000e620000002600 */
[----:B------:R-:W-:Y:S01]  /*50e0*/  ULDC UR9, c[0x0][0x150] ;  /* 0x0000540000097ab9 */ /* 0x000fe20000000800 */
[----:B------:R-:W-:Y:S01]  /*50f0*/  IMAD.MOV.U32 R4, RZ, RZ, R16 ;  /* 0x000000ffff047224 */ /* 0x000fe200078e0010 */
[----:B------:R-:W-:Y:S01]  /*5100*/  ISETP.NE.AND.EX P0, PT, RZ, UR7, PT, P0 ;  /* 0x00000007ff007c0c */ /* 0x000fe2000bf05300 */
[----:B------:R-:W-:Y:S01]  /*5110*/  IMAD.MOV.U32 R5, RZ, RZ, R17 ;  /* 0x000000ffff057224 */ /* 0x000fe200078e0011 */
[----:B0-----:R-:W-:-:S11]  /*5120*/  I2FP.F32.U32 R22, R15 ;  /* 0x0000000f00167245 */ /* 0x001fd60000201000 */
[----:B------:R-:W-:Y:S05]  /*5130*/  @!P0 BRA `(.L_x_118) ;  /* 0x0000000000288947 */ /* 0x000fea0003800000 */
[----:B------:R-:W-:Y:S02]  /*5140*/  ULDC UR5, c[0x0][0x634] ;  /* 0x00018d0000057ab9 */ /* 0x000fe40000000800 */
[----:B------:R-:W-:-:S05]  /*5150*/  IADD3 R5, P0, R16, UR5, RZ ;  /* 0x0000000510057c10 */ /* 0x000fca000ff1e0ff */
[----:B------:R-:W-:-:S04]  /*5160*/  IMAD.X R21, RZ, RZ, R17, P0 ;  /* 0x000000ffff157224 */ /* 0x000fc800000e0611 */
[----:B------:R-:W-:-:S04]  /*5170*/  IMAD.WIDE.U32 R6, R21, UR6, RZ ;  /* 0x0000000615067c25 */ /* 0x000fc8000f8e00ff */
[----:B------:R-:W-:-:S04]  /*5180*/  IMAD.WIDE.U32 R6, P0, R5, UR7, R6 ;  /* 0x0000000705067c25 */ /* 0x000fc8000f800006 */
[----:B------:R-:W-:-:S04]  /*5190*/  IMAD.WIDE.U32 R4, R5, UR6, RZ ;  /* 0x0000000605047c25 */ /* 0x000fc8000f8e00ff */
[----:B------:R-:W-:Y:S01]  /*51a0*/  IMAD.MOV.U32 R4, RZ, RZ, R7 ;  /* 0x000000ffff047224 */ /* 0x000fe200078e0007 */
[----:B------:R-:W-:Y:S01]  /*51b0*/  IADD3 RZ, P1, R5, R6, RZ ;  /* 0x0000000605ff7210 */ /* 0x000fe20007f3e0ff */
[----:B------:R-:W-:-:S04]  /*51c0*/  IMAD.X R5, RZ, RZ, RZ, P0 ;  /* 0x000000ffff057224 */ /* 0x000fc800000e06ff */
[----:B------:R-:W-:-:S08]  /*51d0*/  IMAD.WIDE.U32.X R4, R21, UR7, R4, P1 ;  /* 0x0000000715047c25 */ /* 0x000fd000088e0404 */
.L_x_118:
[--C-:B------:R-:W-:Y:S01]  /*51e0*/  SHF.R.U64 R14, R4, UR8, R5.reuse ;  /* 0x00000008040e7c19 */ /* 0x100fe20008001205 */
[----:B------:R-:W-:Y:S01]  /*51f0*/  FMUL R22, R22, UR9 ;  /* 0x0000000916167c20 */ /* 0x000fe20008400000 */
[----:B------:R-:W-:Y:S01]  /*5200*/  SHF.R.U32.HI R4, RZ, UR8, R5 ;  /* 0x00000008ff047c19 */ /* 0x000fe20008011605 */
[----:B------:R-:W0:Y:S01]  /*5210*/  LDC R6, c[0x0][0x144] ;  /* 0x00005100ff067b82 */ /* 0x000e220000000800 */
[----:B------:R-:W-:Y:S01]  /*5220*/  IADD3 R5, P0, RZ, -R14, RZ ;  /* 0x8000000eff057210 */ /* 0x000fe20007f1e0ff */
[----:B------:R-:W-:Y:S01]  /*5230*/  ULDC UR5, c[0x0][0x154] ;  /* 0x0000550000057ab9 */ /* 0x000fe20000000800 */
[----:B-1----:R-:W-:Y:S01]  /*5240*/  I2FP.F32.U32 R7, R20 ;  /* 0x0000001400077245 */ /* 0x002fe20000201000 */
[----:B------:R-:W1:Y:S01]  /*5250*/  F2I.U32.TRUNC.NTZ R22, R22 ;  /* 0x0000001600167305 */ /* 0x000e62000020f000 */
[----:B------:R-:W-:Y:S01]  /*5260*/  ULDC.64 UR6, c[0x0][0x620] ;  /* 0x0001880000067ab9 */ /* 0x000fe20000000a00 */
[----:B------:R-:W-:Y:S01]  /*5270*/  IMAD.X R4, RZ, RZ, ~R4, P0 ;  /* 0x000000ffff047224 */ /* 0x000fe200000e0e04 */
[----:B------:R-:W-:Y:S01]  /*5280*/  ISETP.NE.AND P2, PT, R2, 0x1, PT ;  /* 0x000000010200780c */ /* 0x000fe20003f45270 */
[----:B------:R-:W-:Y:S01]  /*5290*/  FMUL R23, R7, UR5 ;  /* 0x0000000507177c20 */ /* 0x000fe20008400000 */
[----:B------:R-:W2:Y:S01]  /*52a0*/  LDC R25, c[0x0][0x148] ;  /* 0x00005200ff197b82 */ /* 0x000ea20000000800 */
[----:B------:R-:W-:Y:S01]  /*52b0*/  IMAD R4, R4, UR6, RZ ;  /* 0x0000000604047c24 */ /* 0x000fe2000f8e02ff */
[----:B------:R-:W-:-:S03]  /*52c0*/  ULDC UR5, c[0x0][0x618] ;  /* 0x0001860000057ab9 */ /* 0x000fc60000000800 */
[----:B------:R-:W3:Y:S01]  /*52d0*/  F2I.U32.TRUNC.NTZ R23, R23 ;  /* 0x0000001700177305 */ /* 0x000ee2000020f000 */
[C---:B------:R-:W-:Y:S02]  /*52e0*/  IMAD R7, R5.reuse, UR7, R4 ;  /* 0x0000000705077c24 */ /* 0x040fe4000f8e0204 */
[----:B------:R-:W-:Y:S01]  /*52f0*/  IMAD.WIDE.U32 R4, R5, UR6, R16 ;  /* 0x0000000605047c25 */ /* 0x000fe2000f8e0010 */
[----:B------:R-:W-:Y:S02]  /*5300*/  ULDC.64 UR6, c[0x0][0x640] ;  /* 0x0001900000067ab9 */ /* 0x000fe40000000a00 */
[----:B------:R-:W-:Y:S01]  /*5310*/  ISETP.NE.U32.AND P0, PT, RZ, UR6, PT ;  /* 0x00000006ff007c0c */ /* 0x000fe2000bf05070 */
[----:B------:R-:W-:Y:S02]  /*5320*/  IMAD.IADD R5, R5, 0x1, R7 ;  /* 0x0000000105057824 */ /* 0x000fe400078e0207 */
[----:B-1----:R-:W-:Y:S01]  /*5330*/  IMAD.MOV R22, RZ, RZ, -R22 ;  /* 0x000000ffff167224 */ /* 0x002fe200078e0a16 */
[----:B------:R-:W-:-:S02]  /*5340*/  ISETP.NE.AND.EX P0, PT, RZ, UR7, PT, P0 ;  /* 0x00000007ff007c0c */ /* 0x000fc4000bf05300 */
[----:B------:R-:W-:Y:S01]  /*5350*/  SHF.R.U64 R21, R4, UR5, R5 ;  /* 0x0000000504157c19 */ /* 0x000fe20008001205 */
[----:B0-----:R-:W-:Y:S01]  /*5360*/  IMAD R15, R6, R22, R15 ;  /* 0x00000016060f7224 */ /* 0x001fe200078e020f */
[----:B------:R-:W-:Y:S01]  /*5370*/  SHF.R.U32.HI R4, RZ, UR5, R5 ;  /* 0x00000005ff047c19 */ /* 0x000fe20008011605 */
[----:B------:R-:W-:Y:S01]  /*5380*/  ULDC UR5, c[0x0][0x608] ;  /* 0x0001820000057ab9 */ /* 0x000fe20000000800 */
[----:B---3--:R-:W-:Y:S02]  /*5390*/  IMAD.MOV R6, RZ, RZ, -R23 ;  /* 0x000000ffff067224 */ /* 0x008fe400078e0a17 */
[--C-:B------:R-:W-:Y:S02]  /*53a0*/  SHF.R.U64 R22, R21, UR5, R4.reuse ;  /* 0x0000000515167c19 */ /* 0x100fe40008001204 */
[----:B------:R-:W-:Y:S01]  /*53b0*/  SHF.R.U32.HI R5, RZ, UR5, R4 ;  /* 0x00000005ff057c19 */ /* 0x000fe20008011604 */
[----:B------:R-:W-:Y:S01]  /*53c0*/  ULDC UR5, c[0x0][0x658] ;  /* 0x0001960000057ab9 */ /* 0x000fe20000000800 */
[----:B--2---:R-:W-:-:S02]  /*53d0*/  @P2 IMAD R15, R25, R6, R20 ;  /* 0x00000006190f2224 */ /* 0x004fc400078e0214 */
[--C-:B------:R-:W-:Y:S02]  /*53e0*/  SHF.R.U64 R20, R22, UR5, R5.reuse ;  /* 0x0000000516147c19 */ /* 0x100fe40008001205 */
[----:B------:R-:W-:-:S03]  /*53f0*/  SHF.R.U32.HI R23, RZ, UR5, R5 ;  /* 0x00000005ff177c19 */ /* 0x000fc60008011605 */
[----:B------:R-:W-:Y:S02]  /*5400*/  IMAD.MOV.U32 R6, RZ, RZ, R20 ;  /* 0x000000ffff067224 */ /* 0x000fe400078e0014 */
[----:B------:R-:W-:Y:S01]  /*5410*/  IMAD.MOV.U32 R5, RZ, RZ, R23 ;  /* 0x000000ffff057224 */ /* 0x000fe200078e0017 */
[----:B------:R-:W-:Y:S06]  /*5420*/  @!P0 BRA `(.L_x_119) ;  /* 0x00000000002c8947 */ /* 0x000fec0003800000 */
        /* <DEDUP_REMOVED lines=9> */
[----:B------:R-:W-:-:S04]  /*54c0*/  IMAD.WIDE.U32.X R4, R23, UR7, R4, P1 ;  /* 0x0000000717047c25 */ /* 0x000fc800088e0404 */
[----:B------:R-:W-:-:S07]  /*54d0*/  IMAD.MOV.U32 R6, RZ, RZ, R4 ;  /* 0x000000ffff067224 */ /* 0x000fce00078e0004 */
.L_x_119:
[----:B------:R-:W-:Y:S01]  /*54e0*/  ULDC UR5, c[0x0][0x648] ;  /* 0x0001920000057ab9 */ /* 0x000fe20000000800 */
[----:B------:R-:W-:Y:S01]  /*54f0*/  LOP3.LUT R4, R22, UR17, RZ, 0xc0, !PT ;  /* 0x0000001116047c12 */ /* 0x000fe2000f8ec0ff */
[----:B------:R-:W-:Y:S01]  /*5500*/  ULDC UR6, c[0x0][0x610] ;  /* 0x0001840000067ab9 */ /* 0x000fe20000000800 */
[----:B------:R-:W-:Y:S01]  /*5510*/  SHF.R.U64 R5, R6, UR5, R5 ;  /* 0x0000000506057c19 */ /* 0x000fe20008001205 */
[----:B------:R-:W-:Y:S01]  /*5520*/  ULDC UR5, c[0x0][0x638] ;  /* 0x00018e0000057ab9 */ /* 0x000fe20000000800 */
[----:B------:R-:W-:-:S03]  /*5530*/  LOP3.LUT R21, R21, UR4, RZ, 0xc0, !PT ;  /* 0x0000000415157c12 */ /* 0x000fc6000f8ec0ff */
[----:B------:R-:W-:Y:S02]  /*5540*/  IMAD.MOV R7, RZ, RZ, -R5 ;  /* 0x000000ffff077224 */ /* 0x000fe400078e0a05 */
[----:B------:R-:W-:Y:S02]  /*5550*/  IMAD R4, R5, UR18, R4 ;  /* 0x0000001205047c24 */ /* 0x000fe4000f8e0204 */
[----:B------:R-:W-:Y:S01]  /*5560*/  IMAD R20, R7, UR5, R20 ;  /* 0x0000000507147c24 */ /* 0x000fe2000f8e0214 */
[----:B------:R-:W-:Y:S01]  /*5570*/  ULDC UR5, c[0x0][0x600] ;  /* 0x0001800000057ab9 */ /* 0x000fe20000000800 */
[----:B------:R-:W-:Y:S02]  /*5580*/  IMAD R15, R4, UR6, R15 ;  /* 0x00000006040f7c24 */ /* 0x000fe4000f8e020f */
[----:B------:R-:W-:Y:S02]  /*5590*/  IMAD R6, R20, UR5, R21 ;  /* 0x0000000514067c24 */ /* 0x000fe4000f8e0215 */
[----:B------:R-:W-:-:S03]  /*55a0*/  IMAD.MOV.U32 R4, RZ, RZ, 0x1 ;  /* 0x00000001ff047424 */ /* 0x000fc600078e00ff */
[----:B------:R-:W-:Y:S02]  /*55b0*/  SEL R20, R6, R15, !P2 ;  /* 0x0000000f06147207 */ /* 0x000fe40005000000 */
[----:B------:R-:W-:Y:S01]  /*55c0*/  SEL R21, R15, R6, !P2 ;  /* 0x000000060f157207 */ /* 0x000fe20005000000 */
[----:B------:R-:W-:-:S07]  /*55d0*/  IMAD.MOV.U32 R6, RZ, RZ, R14 ;  /* 0x000000ffff067224 */ /* 0x000fce00078e000e */
.L_x_117:
[----:B------:R-:W-:Y:S05]  /*55e0*/  BSYNC B1 ;  /* 0x0000000000017941 */ /* 0x000fea0003800000 */
.L_x_116:
[----:B------:R-:W-:-:S13]  /*55f0*/  LOP3.LUT P0, RZ, R4, 0xff, RZ, 0xc0, !PT ;  /* 0x000000ff04ff7812 */ /* 0x000fda000780c0ff */
[----:B------:R-:W-:Y:S05]  /*5600*/  @P0 BRA `(.L_x_120) ;  /* 0xfffffff400400947 */ /* 0x000fea000383ffff */
[----:B------:R-:W-:Y:S05]  /*5610*/  BSYNC B0 ;  /* 0x0000000000007941 */ /* 0x000fea0003800000 */
.L_x_109:
[----:B------:R-:W-:-:S03]  /*5620*/  UMOV UR5, 0xffffffff ;  /* 0xffffffff00057882 */ /* 0x000fc60000000000 */
[----:B------:R-:W-:Y:S05]  /*5630*/  BRA.DIV UR5, `(.L_x_121) ;  /* 0x0000000e050c7947 */ /* 0x000fea000b800000 */
[----:B------:R-:W-:-:S13]  /*5640*/  ELECT P6, URZ, PT ;  /* 0x00000000003f782f */ /* 0x000fda00038c0000 */
.L_x_149:
[----:B------:R-:W-:Y:S04]  /*5650*/  BSSY B0, `(.L_x_122) ;  /* 0x00000a9000007945 */ /* 0x000fe80003800000 */
[----:B------:R-:W-:Y:S05]  /*5660*/  @!P6 BRA `(.L_x_123) ;  /* 0x00000008009ce947 */ /* 0x000fea0003800000 */
[----:B------:R-:W-:-:S04]  /*5670*/  LOP3.LUT R19, R19, 0x2, RZ, 0xfc, !PT ;  /* 0x0000000213137812 */ /* 0x000fc800078efcff */
[----:B------:R-:W-:-:S13]  /*5680*/  ISETP.NE.AND P0, PT, R19, 0x3, PT ;  /* 0x000000031300780c */ /* 0x000fda0003f05270 */
[----:B------:R-:W-:Y:S05]  /*5690*/  @!P0 BRA `(.L_x_124) ;  /* 0x0000000000048947 */ /* 0x000fea0003800000 */
[----:B------:R-:W-:Y:S01]  /*56a0*/  BPT.TRAP 0x1 ;  /* 0x000000040000795c */ /* 0x000fe20000300000 */
.L_x_124:
[----:B------:R-:W0:Y:S01]  /*56b0*/  S2R R5, SR_CgaCtaId ;  /* 0x0000000000057919 */ /* 0x000e220000008800 */
[----:B------:R-:W-:Y:S02]  /*56c0*/  MOV R2, 0x400 ;  /* 0x0000040000027802 */ /* 0x000fe40000000f00 */
[----:B------:R-:W-:Y:S02]  /*56d0*/  SHF.L.U32 R4, R0, 0x1f, RZ ;  /* 0x0000001f00047819 */ /* 0x000fe400000006ff */
[----:B0-----:R-:W-:-:S05]  /*56e0*/  LEA R2, R5, R2, 0x18 ;  /* 0x0000000205027211 */ /* 0x001fca00078ec0ff */
[----:B------:R-:W-:-:S04]  /*56f0*/  VIADD R2, R2, 0x90 ;  /* 0x0000009002027836 */ /* 0x000fc80000000000 */
[C---:B------:R-:W-:Y:S02]  /*5700*/  IMAD R7, R3.reuse, 0x8, R2 ;  /* 0x0000000803077824 */ /* 0x040fe400078e0202 */
[----:B------:R-:W-:Y:S02]  /*5710*/  VIADD R3, R3, 0x1 ;  /* 0x0000000103037836 */ /* 0x000fe40000000000 */
[----:B------:R-:W0:Y:S03]  /*5720*/  SYNCS.PHASECHK.TRANS64.TRYWAIT P0, [R7+URZ], R4 ;  /* 0x00000004070075a7 */ /* 0x000e26000800017f */
[----:B------:R-:W-:-:S04]  /*5730*/  ISETP.NE.AND P1, PT, R3, 0x12, PT ;  /* 0x000000120300780c */ /* 0x000fc80003f25270 */
[----:B------:R-:W-:Y:S02]  /*5740*/  SEL R5, RZ, 0x1, P1 ;  /* 0x00000001ff057807 */ /* 0x000fe40000800000 */
[----:B------:R-:W-:Y:S02]  /*5750*/  SEL R3, R3, RZ, P1 ;  /* 0x000000ff03037207 */ /* 0x000fe40000800000 */
[----:B------:R-:W-:-:S03]  /*5760*/  LOP3.LUT R6, R0, R5, RZ, 0x3c, !PT ;  /* 0x0000000500067212 */ /* 0x000fc600078e3cff */
[----:B------:R-:W-:Y:S01]  /*5770*/  IMAD R8, R3, 0x8, R2 ;  /* 0x0000000803087824 */ /* 0x000fe200078e0202 */
[----:B------:R-:W-:Y:S01]  /*5780*/  SHF.L.U32 R5, R6, 0x1f, RZ ;  /* 0x0000001f06057819 */ /* 0x000fe200000006ff */
[----:B0-----:R-:W-:Y:S06]  /*5790*/  @!P0 BRA `(.L_x_125) ;  /* 0x0000000800d48947 */ /* 0x001fec0003800000 */
.L_x_150:
[----:B------:R-:W1:Y:S01]  /*57a0*/  SYNCS.PHASECHK.TRANS64.TRYWAIT P0, [R8+URZ], R5 ;  /* 0x00000005080075a7 */ /* 0x000e62000800017f */
[----:B------:R-:W-:-:S05]  /*57b0*/  VIADD R0, R3, 0x1 ;  /* 0x0000000103007836 */ /* 0x000fca0000000000 */
[----:B------:R-:W-:-:S04]  /*57c0*/  ISETP.NE.AND P1, PT, R0, 0x12, PT ;  /* 0x000000120000780c */ /* 0x000fc80003f25270 */
[----:B------:R-:W-:Y:S02]  /*57d0*/  SEL R3, RZ, 0x1, P1 ;  /* 0x00000001ff037807 */ /* 0x000fe40000800000 */
[----:B0-----:R-:W-:Y:S02]  /*57e0*/  SEL R7, R0, RZ, P1 ;  /* 0x000000ff00077207 */ /* 0x001fe40000800000 */
[----:B------:R-:W-:-:S03]  /*57f0*/  LOP3.LUT R6, R6, R3, RZ, 0x3c, !PT ;  /* 0x0000000306067212 */ /* 0x000fc600078e3cff */
[----:B------:R-:W-:Y:S01]  /*5800*/  IMAD R9, R7, 0x8, R2 ;  /* 0x0000000807097824 */ /* 0x000fe200078e0202 */
[----:B------:R-:W-:Y:S01]  /*5810*/  SHF.L.U32 R4, R6, 0x1f, RZ ;  /* 0x0000001f06047819 */ /* 0x000fe200000006ff */
[----:B-1----:R-:W-:Y:S06]  /*5820*/  @!P0 BRA `(.L_x_126) ;  /* 0x0000000800c48947 */ /* 0x002fec0003800000 */
.L_x_151:
[----:B------:R-:W1:Y:S01]  /*5830*/  SYNCS.PHASECHK.TRANS64.TRYWAIT P0, [R9+URZ], R4 ;  /* 0x00000004090075a7 */ /* 0x000e62000800017f */
[----:B------:R-:W-:-:S05]  /*5840*/  VIADD R0, R7, 0x1 ;  /* 0x0000000107007836 */ /* 0x000fca0000000000 */
[----:B------:R-:W-:-:S04]  /*5850*/  ISETP.NE.AND P1, PT, R0, 0x12, PT ;  /* 0x000000120000780c */ /* 0x000fc80003f25270 */
[----:B------:R-:W-:Y:S02]  /*5860*/  SEL R3, RZ, 0x1, P1 ;  /* 0x00000001ff037807 */ /* 0x000fe40000800000 */
[----:B------:R-:W-:Y:S02]  /*5870*/  SEL R7, R0, RZ, P1 ;  /* 0x000000ff00077207 */ /* 0x000fe40000800000 */
[----:B------:R-:W-:-:S03]  /*5880*/  LOP3.LUT R6, R6, R3, RZ, 0x3c, !PT ;  /* 0x0000000306067212 */ /* 0x000fc600078e3cff */
[----:B0-----:R-:W-:Y:S01]  /*5890*/  IMAD R8, R7, 0x8, R2 ;  /* 0x0000000807087824 */ /* 0x001fe200078e0202 */
[----:B------:R-:W-:Y:S01]  /*58a0*/  SHF.L.U32 R5, R6, 0x1f, RZ ;  /* 0x0000001f06057819 */ /* 0x000fe200000006ff */
[----:B-1----:R-:W-:Y:S06]  /*58b0*/  @!P0 BRA `(.L_x_127) ;  /* 0x0000000800b48947 */ /* 0x002fec0003800000 */
.L_x_152:
        /* <DEDUP_REMOVED lines=9> */
.L_x_153:
        /* <DEDUP_REMOVED lines=9> */
.L_x_154:
        /* <DEDUP_REMOVED lines=9> */
.L_x_155:
        /* <DEDUP_REMOVED lines=9> */
.L_x_156:
        /* <DEDUP_REMOVED lines=9> */
.L_x_157:
        /* <DEDUP_REMOVED lines=9> */
.L_x_158:
        /* <DEDUP_REMOVED lines=9> */
.L_x_159:
        /* <DEDUP_REMOVED lines=9> */
.L_x_160:
        /* <DEDUP_REMOVED lines=9> */
.L_x_161:
        /* <DEDUP_REMOVED lines=9> */
.L_x_162:
        /* <DEDUP_REMOVED lines=9> */
.L_x_163:
        /* <DEDUP_REMOVED lines=9> */
.L_x_164:
[----:B------:R-:W1:Y:S01]  /*5f80*/  SYNCS.PHASECHK.TRANS64.TRYWAIT P0, [R8+URZ], R5 ;  /* 0x00000005080075a7 */ /* 0x000e62000800017f */
[----:B------:R-:W-:-:S05]  /*5f90*/  VIADD R0, R7, 0x1 ;  /* 0x0000000107007836 */ /* 0x000fca0000000000 */
[----:B------:R-:W-:-:S04]  /*5fa0*/  ISETP.NE.AND P1, PT, R0, 0x12, PT ;  /* 0x000000120000780c */ /* 0x000fc80003f25270 */
[----:B------:R-:W-:Y:S02]  /*5fb0*/  SEL R3, RZ, 0x1, P1 ;  /* 0x00000001ff037807 */ /* 0x000fe40000800000 */
[----:B------:R-:W-:Y:S02]  /*5fc0*/  SEL R7, R0, RZ, P1 ;  /* 0x000000ff00077207 */ /* 0x000fe40000800000 */
[----:B0-----:R-:W-:-:S03]  /*5fd0*/  LOP3.LUT R9, R6, R3, RZ, 0x3c, !PT ;  /* 0x0000000306097212 */ /* 0x001fc600078e3cff */
[----:B------:R-:W-:Y:S01]  /*5fe0*/  IMAD R11, R7, 0x8, R2 ;  /* 0x00000008070b7824 */ /* 0x000fe200078e0202 */
[----:B------:R-:W-:Y:S01]  /*5ff0*/  SHF.L.U32 R6, R9, 0x1f, RZ ;  /* 0x0000001f09067819 */ /* 0x000fe200000006ff */
[----:B-1----:R-:W-:Y:S06]  /*6000*/  @!P0 BRA `(.L_x_140) ;  /* 0x0000000400e48947 */ /* 0x002fec0003800000 */
.L_x_165:
[----:B------:R-:W1:Y:S01]  /*6010*/  SYNCS.PHASECHK.TRANS64.TRYWAIT P0, [R11+URZ], R6 ;  /* 0x000000060b0075a7 */ /* 0x000e62000800017f */
[----:B------:R-:W-:-:S05]  /*6020*/  VIADD R0, R7, 0x1 ;  /* 0x0000000107007836 */ /* 0x000fca0000000000 */
[----:B------:R-:W-:-:S04]  /*6030*/  ISETP.NE.AND P1, PT, R0, 0x12, PT ;  /* 0x000000120000780c */ /* 0x000fc80003f25270 */
[----:B------:R-:W-:Y:S02]  /*6040*/  SEL R4, RZ, 0x1, P1 ;  /* 0x00000001ff047807 */ /* 0x000fe40000800000 */
[----:B------:R-:W-:Y:S02]  /*6050*/  SEL R3, R0, RZ, P1 ;  /* 0x000000ff00037207 */ /* 0x000fe40000800000 */
[----:B------:R-:W-:Y:S01]  /*6060*/  LOP3.LUT R0, R9, R4, RZ, 0x3c, !PT ;  /* 0x0000000409007212 */ /* 0x000fe200078e3cff */
[----:B-1----:R-:W-:Y:S06]  /*6070*/  @!P0 BRA `(.L_x_141) ;  /* 0x0000000400dc8947 */ /* 0x002fec0003800000 */
.L_x_166:
[----:B------:R-:W-:Y:S01]  /*6080*/  IMAD R3, R3, 0x8, R2 ;  /* 0x0000000803037824 */ /* 0x000fe200078e0202 */
[----:B------:R-:W-:-:S07]  /*6090*/  SHF.L.U32 R0, R0, 0x1f, RZ ;  /* 0x0000001f00007819 */ /* 0x000fce00000006ff */
.L_x_142:
[----:B--2---:R2:W3:Y:S02]  /*60a0*/  SYNCS.PHASECHK.TRANS64.TRYWAIT P0, [R3+URZ], R0 ;  /* 0x00000000030075a7 */ /* 0x0044e4000800017f */
[----:B---3--:R-:W-:Y:S05]  /*60b0*/  @!P0 NANOSLEEP.SYNCS 0x989680 ;  /* 0x009896800000895d */ /* 0x008fea0003900000 */
[----:B------:R-:W3:Y:S02]  /*60c0*/  @!P0 SYNCS.PHASECHK.TRANS64 P0, [R3+URZ], R0 ;  /* 0x00000000030085a7 */ /* 0x000ee4000800007f */
[----:B---3--:R-:W-:Y:S05]  /*60d0*/  @!P0 BRA `(.L_x_142) ;  /* 0xfffffffc00f08947 */ /* 0x008fea000383ffff */
.L_x_123:
[----:B------:R-:W-:Y:S05]  /*60e0*/  BSYNC B0 ;  /* 0x0000000000007941 */ /* 0x000fea0003800000 */
.L_x_122:
[----:B------:R-:W-:Y:S05]  /*60f0*/  EXIT ;  /* 0x000000000000794d */ /* 0x000fea0003800000 */
.L_x_22:
[----:B---3--:R3:W4:Y:S02]  /*6100*/  SYNCS.PHASECHK.TRANS64.TRYWAIT P1, [R3+URZ], R0 ;  /* 0x00000000030075a7 */ /* 0x008724000802017f */
[----:B----4-:R-:W-:Y:S05]  /*6110*/  @!P1 NANOSLEEP.SYNCS 0x989680 ;  /* 0x009896800000995d */ /* 0x010fea0003900000 */
[----:B------:R-:W4:Y:S02]  /*6120*/  @!P1 SYNCS.PHASECHK.TRANS64 P1, [R3+URZ], R0 ;  /* 0x00000000030095a7 */ /* 0x000f24000802007f */
[----:B----4-:R-:W-:Y:S05]  /*6130*/  @!P1 BRA `(.L_x_22) ;  /* 0xfffffffc00f09947 */ /* 0x010fea000383ffff */
[----:B------:R-:W-:Y:S05]  /*6140*/  BRA `(.L_x_21) ;  /* 0xffffffb400747947 */ /* 0x000fea000383ffff */
.L_x_27:
[----:B-1----:R1:W2:Y:S02]  /*6150*/  SYNCS.PHASECHK.TRANS64.TRYWAIT P1, [R5+URZ], R4 ;  /* 0x00000004050075a7 */ /* 0x0022a4000802017f */
[----:B--2---:R-:W-:Y:S05]  /*6160*/  @!P1 NANOSLEEP.SYNCS 0x989680 ;  /* 0x009896800000995d */ /* 0x004fea0003900000 */
[----:B------:R-:W2:Y:S02]  /*6170*/  @!P1 SYNCS.PHASECHK.TRANS64 P1, [R5+URZ], R4 ;  /* 0x00000004050095a7 */ /* 0x000ea4000802007f */
[----:B--2---:R-:W-:Y:S05]  /*6180*/  @!P1 BRA `(.L_x_27) ;  /* 0xfffffffc00f09947 */ /* 0x004fea000383ffff */
[----:B------:R-:W-:Y:S05]  /*6190*/  BRA `(.L_x_26) ;  /* 0xffffffb800247947 */ /* 0x000fea000383ffff */
.L_x_110:
[----:B------:R-:W-:Y:S01]  /*61a0*/  BSSY B1, `(.L_x_143) ;  /* 0x0000006000017945 */ /* 0x000fe20003800000 */
[----:B------:R-:W-:-:S07]  /*61b0*/  IMAD.MOV.U32 R15, RZ, RZ, -0x1 ;  /* 0xffffffffff0f7424 */ /* 0x000fce00078e00ff */
[----:B------:R-:W-:Y:S05]  /*61c0*/  WARPSYNC.COLLECTIVE R15, `(.L_x_144) ;  /* 0x000000000f0c7348 */ /* 0x000fea0003c00000 */
[----:B------:R-:W-:Y:S02]  /*61d0*/  ELECT P6, UR62, PT ;  /* 0x00000000003e782f */ /* 0x000fe400038c0000 */
[----:B------:R-:W-:Y:S01]  /*61e0*/  MOV R14, UR62 ;  /* 0x0000003e000e7c02 */ /* 0x000fe20008000f00 */
[----:B------:R-:W-:Y:S10]  /*61f0*/  ENDCOLLECTIVE ;  /* 0x000000000000791b */ /* 0x000ff40003800000 */
.L_x_144:
[----:B------:R-:W-:Y:S05]  /*6200*/  BSYNC B1 ;  /* 0x0000000000017941 */ /* 0x000fea0003800000 */
.L_x_143:
[----:B------:R-:W-:Y:S05]  /*6210*/  BRA `(.L_x_145) ;  /* 0xffffffe800487947 */ /* 0x000fea000383ffff */
.L_x_113:
[----:B-1----:R1:W2:Y:S02]  /*6220*/  SYNCS.PHASECHK.TRANS64.TRYWAIT P0, [R23+URZ+0x90], R14 ;  /* 0x0000900e170075a7 */ /* 0x0022a4000800017f */
[----:B--2---:R-:W-:Y:S05]  /*6230*/  @!P0 NANOSLEEP.SYNCS 0x989680 ;  /* 0x009896800000895d */ /* 0x004fea0003900000 */
[----:B------:R-:W2:Y:S02]  /*6240*/  @!P0 SYNCS.PHASECHK.TRANS64 P0, [R23+URZ+0x90], R14 ;  /* 0x0000900e170085a7 */ /* 0x000ea4000800007f */
[----:B--2---:R-:W-:Y:S05]  /*6250*/  @!P0 BRA `(.L_x_113) ;  /* 0xfffffffc00f08947 */ /* 0x004fea000383ffff */
[----:B------:R-:W-:Y:S05]  /*6260*/  BRA `(.L_x_146) ;  /* 0xffffffe800807947 */ /* 0x000fea000383ffff */
.L_x_121:
[----:B------:R-:W-:Y:S01]  /*6270*/  BSSY B0, `(.L_x_147) ;  /* 0x0000006000007945 */ /* 0x000fe20003800000 */
[----:B------:R-:W-:-:S07]  /*6280*/  IMAD.MOV.U32 R15, RZ, RZ, -0x1 ;  /* 0xffffffffff0f7424 */ /* 0x000fce00078e00ff */
[----:B------:R-:W-:Y:S05]  /*6290*/  WARPSYNC.COLLECTIVE R15, `(.L_x_148) ;  /* 0x000000000f0c7348 */ /* 0x000fea0003c00000 */
[----:B------:R-:W-:Y:S02]  /*62a0*/  ELECT P6, UR62, PT ;  /* 0x00000000003e782f */ /* 0x000fe400038c0000 */
[----:B------:R-:W-:Y:S01]  /*62b0*/  MOV R14, UR62 ;  /* 0x0000003e000e7c02 */ /* 0x000fe20008000f00 */
[----:B------:R-:W-:Y:S10]  /*62c0*/  ENDCOLLECTIVE ;  /* 0x000000000000791b */ /* 0x000ff40003800000 */
.L_x_148:
[----:B------:R-:W-:Y:S05]  /*62d0*/  BSYNC B0 ;  /* 0x0000000000007941 */ /* 0x000fea0003800000 */
.L_x_147:
[----:B------:R-:W-:Y:S05]  /*62e0*/  BRA `(.L_x_149) ;  /* 0xfffffff000d87947 */ /* 0x000fea000383ffff */
.L_x_125:
[----:B0-----:R0:W1:Y:S02]  /*62f0*/  SYNCS.PHASECHK.TRANS64.TRYWAIT P0, [R7+URZ], R4 ;  /* 0x00000004070075a7 */ /* 0x001064000800017f */
[----:B-1----:R-:W-:Y:S05]  /*6300*/  @!P0 NANOSLEEP.SYNCS 0x989680 ;  /* 0x009896800000895d */ /* 0x002fea0003900000 */
[----:B------:R-:W1:Y:S02]  /*6310*/  @!P0 SYNCS.PHASECHK.TRANS64 P0, [R7+URZ], R4 ;  /* 0x00000004070085a7 */ /* 0x000e64000800007f */
[----:B-1----:R-:W-:Y:S05]  /*6320*/  @!P0 BRA `(.L_x_125) ;  /* 0xfffffffc00f08947 */ /* 0x002fea000383ffff */
[----:B------:R-:W-:Y:S05]  /*6330*/  BRA `(.L_x_150) ;  /* 0xfffffff400187947 */ /* 0x000fea000383ffff */
.L_x_126:
[----:B0-----:R0:W1:Y:S02]  /*6340*/  SYNCS.PHASECHK.TRANS64.TRYWAIT P0, [R8+URZ], R5 ;  /* 0x00000005080075a7 */ /* 0x001064000800017f */
[----:B-1----:R-:W-:Y:S05]  /*6350*/  @!P0 NANOSLEEP.SYNCS 0x989680 ;  /* 0x009896800000895d */ /* 0x002fea0003900000 */
[----:B------:R-:W1:Y:S02]  /*6360*/  @!P0 SYNCS.PHASECHK.TRANS64 P0, [R8+URZ], R5 ;  /* 0x00000005080085a7 */ /* 0x000e64000800007f */
[----:B-1----:R-:W-:Y:S05]  /*6370*/  @!P0 BRA `(.L_x_126) ;  /* 0xfffffffc00f08947 */ /* 0x002fea000383ffff */
[----:B------:R-:W-:Y:S05]  /*6380*/  BRA `(.L_x_151) ;  /* 0xfffffff400287947 */ /* 0x000fea000383ffff */
.L_x_127:
[----:B0-----:R0:W1:Y:S02]  /*6390*/  SYNCS.PHASECHK.TRANS64.TRYWAIT P0, [R9+URZ], R4 ;  /* 0x00000004090075a7 */ /* 0x001064000800017f */
[----:B-1----:R-:W-:Y:S05]  /*63a0*/  @!P0 NANOSLEEP.SYNCS 0x989680 ;  /* 0x009896800000895d */ /* 0x002fea0003900000 */
[----:B------:R-:W1:Y:S02]  /*63b0*/  @!P0 SYNCS.PHASECHK.TRANS64 P0, [R9+URZ], R4 ;  /* 0x00000004090085a7 */ /* 0x000e64000800007f */
[----:B-1----:R-:W-:Y:S05]  /*63c0*/  @!P0 BRA `(.L_x_127) ;  /* 0xfffffffc00f08947 */ /* 0x002fea000383ffff */
[----:B------:R-:W-:Y:S05]  /*63d0*/  BRA `(.L_x_152) ;  /* 0xfffffff400387947 */ /* 0x000fea000383ffff */
.L_x_128:
[----:B0-----:R0:W1:Y:S02]  /*63e0*/  SYNCS.PHASECHK.TRANS64.TRYWAIT P0, [R8+URZ], R5 ;  /* 0x00000005080075a7 */ /* 0x001064000800017f */
[----:B-1----:R-:W-:Y:S05]  /*63f0*/  @!P0 NANOSLEEP.SYNCS 0x989680 ;  /* 0x009896800000895d */ /* 0x002fea0003900000 */
[----:B------:R-:W1:Y:S02]  /*6400*/  @!P0 SYNCS.PHASECHK.TRANS64 P0, [R8+URZ], R5 ;  /* 0x00000005080085a7 */ /* 0x000e64000800007f */
[----:B-1----:R-:W-:Y:S05]  /*6410*/  @!P0 BRA `(.L_x_128) ;  /* 0xfffffffc00f08947 */ /* 0x002fea000383ffff */
[----:B------:R-:W-:Y:S05]  /*6420*/  BRA `(.L_x_153) ;  /* 0xfffffff400487947 */ /* 0x000fea000383ffff */
.L_x_129:
[----:B0-----:R0:W1:Y:S02]  /*6430*/  SYNCS.PHASECHK.TRANS64.TRYWAIT P0, [R9+URZ], R4 ;  /* 0x00000004090075a7 */ /* 0x001064000800017f */
[----:B-1----:R-:W-:Y:S05]  /*6440*/  @!P0 NANOSLEEP.SYNCS 0x989680 ;  /* 0x009896800000895d */ /* 0x002fea0003900000 */
[----:B------:R-:W1:Y:S02]  /*6450*/  @!P0 SYNCS.PHASECHK.TRANS64 P0, [R9+URZ], R4 ;  /* 0x00000004090085a7 */ /* 0x000e64000800007f */
[----:B-1----:R-:W-:Y:S05]  /*6460*/  @!P0 BRA `(.L_x_129) ;  /* 0xfffffffc00f08947 */ /* 0x002fea000383ffff */
[----:B------:R-:W-:Y:S05]  /*6470*/  BRA `(.L_x_154) ;  /* 0xfffffff400587947 */ /* 0x000fea000383ffff */
.L_x_130:
[----:B0-----:R0:W1:Y:S02]  /*6480*/  SYNCS.PHASECHK.TRANS64.TRYWAIT P0, [R8+URZ], R5 ;  /* 0x00000005080075a7 */ /* 0x001064000800017f */
[----:B-1----:R-:W-:Y:S05]  /*6490*/  @!P0 NANOSLEEP.SYNCS 0x989680 ;  /* 0x009896800000895d */ /* 0x002fea0003900000 */
[----:B------:R-:W1:Y:S02]  /*64a0*/  @!P0 SYNCS.PHASECHK.TRANS64 P0, [R8+URZ], R5 ;  /* 0x00000005080085a7 */ /* 0x000e64000800007f */
[----:B-1----:R-:W-:Y:S05]  /*64b0*/  @!P0 BRA `(.L_x_130) ;  /* 0xfffffffc00f08947 */ /* 0x002fea000383ffff */
[----:B------:R-:W-:Y:S05]  /*64c0*/  BRA `(.L_x_155) ;  /* 0xfffffff400687947 */ /* 0x000fea000383ffff */
.L_x_131:
[----:B0-----:R0:W1:Y:S02]  /*64d0*/  SYNCS.PHASECHK.TRANS64.TRYWAIT P0, [R9+URZ], R4 ;  /* 0x00000004090075a7 */ /* 0x001064000800017f */
[----:B-1----:R-:W-:Y:S05]  /*64e0*/  @!P0 NANOSLEEP.SYNCS 0x989680 ;  /* 0x009896800000895d */ /* 0x002fea0003900000 */
[----:B------:R-:W1:Y:S02]  /*64f0*/  @!P0 SYNCS.PHASECHK.TRANS64 P0, [R9+URZ], R4 ;  /* 0x00000004090085a7 */ /* 0x000e64000800007f */
[----:B-1----:R-:W-:Y:S05]  /*6500*/  @!P0 BRA `(.L_x_131) ;  /* 0xfffffffc00f08947 */ /* 0x002fea000383ffff */
[----:B------:R-:W-:Y:S05]  /*6510*/  BRA `(.L_x_156) ;  /* 0xfffffff400787947 */ /* 0x000fea000383ffff */
.L_x_132:
[----:B0-----:R0:W1:Y:S02]  /*6520*/  SYNCS.PHASECHK.TRANS64.TRYWAIT P0, [R8+URZ], R5 ;  /* 0x00000005080075a7 */ /* 0x001064000800017f */
[----:B-1----:R-:W-:Y:S05]  /*6530*/  @!P0 NANOSLEEP.SYNCS 0x989680 ;  /* 0x009896800000895d */ /* 0x002fea0003900000 */
[----:B------:R-:W1:Y:S02]  /*6540*/  @!P0 SYNCS.PHASECHK.TRANS64 P0, [R8+URZ], R5 ;  /* 0x00000005080085a7 */ /* 0x000e64000800007f */
[----:B-1----:R-:W-:Y:S05]  /*6550*/  @!P0 BRA `(.L_x_132) ;  /* 0xfffffffc00f08947 */ /* 0x002fea000383ffff */
[----:B------:R-:W-:Y:S05]  /*6560*/  BRA `(.L_x_157) ;  /* 0xfffffff400887947 */ /* 0x000fea000383ffff */
.L_x_133:
[----:B0-----:R0:W1:Y:S02]  /*6570*/  SYNCS.PHASECHK.TRANS64.TRYWAIT P0, [R9+URZ], R4 ;  /* 0x00000004090075a7 */ /* 0x001064000800017f */
[----:B-1----:R-:W-:Y:S05]  /*6580*/  @!P0 NANOSLEEP.SYNCS 0x989680 ;  /* 0x009896800000895d */ /* 0x002fea0003900000 */
[----:B------:R-:W1:Y:S02]  /*6590*/  @!P0 SYNCS.PHASECHK.TRANS64 P0, [R9+URZ], R4 ;  /* 0x00000004090085a7 */ /* 0x000e64000800007f */
[----:B-1----:R-:W-:Y:S05]  /*65a0*/  @!P0 BRA `(.L_x_133) ;  /* 0xfffffffc00f08947 */ /* 0x002fea000383ffff */
[----:B------:R-:W-:Y:S05]  /*65b0*/  BRA `(.L_x_158) ;  /* 0xfffffff400987947 */ /* 0x000fea000383ffff */
.L_x_134:
[----:B0-----:R0:W1:Y:S02]  /*65c0*/  SYNCS.PHASECHK.TRANS64.TRYWAIT P0, [R8+URZ], R5 ;  /* 0x00000005080075a7 */ /* 0x001064000800017f */
[----:B-1----:R-:W-:Y:S05]  /*65d0*/  @!P0 NANOSLEEP.SYNCS 0x989680 ;  /* 0x009896800000895d */ /* 0x002fea0003900000 */
[----:B------:R-:W1:Y:S02]  /*65e0*/  @!P0 SYNCS.PHASECHK.TRANS64 P0, [R8+URZ], R5 ;  /* 0x00000005080085a7 */ /* 0x000e64000800007f */
[----:B-1----:R-:W-:Y:S05]  /*65f0*/  @!P0 BRA `(.L_x_134) ;  /* 0xfffffffc00f08947 */ /* 0x002fea000383ffff */
[----:B------:R-:W-:Y:S05]  /*6600*/  BRA `(.L_x_159) ;  /* 0xfffffff400a87947 */ /* 0x000fea000383ffff */
.L_x_135:
[----:B0-----:R0:W1:Y:S02]  /*6610*/  SYNCS.PHASECHK.TRANS64.TRYWAIT P0, [R9+URZ], R4 ;  /* 0x00000004090075a7 */ /* 0x001064000800017f */
[----:B-1----:R-:W-:Y:S05]  /*6620*/  @!P0 NANOSLEEP.SYNCS 0x989680 ;  /* 0x009896800000895d */ /* 0x002fea0003900000 */
[----:B------:R-:W1:Y:S02]  /*6630*/  @!P0 SYNCS.PHASECHK.TRANS64 P0, [R9+URZ], R4 ;  /* 0x00000004090085a7 */ /* 0x000e64000800007f */
[----:B-1----:R-:W-:Y:S05]  /*6640*/  @!P0 BRA `(.L_x_135) ;  /* 0xfffffffc00f08947 */ /* 0x002fea000383ffff */
[----:B------:R-:W-:Y:S05]  /*6650*/  BRA `(.L_x_160) ;  /* 0xfffffff400b87947 */ /* 0x000fea000383ffff */
.L_x_136:
[----:B0-----:R0:W1:Y:S02]  /*6660*/  SYNCS.PHASECHK.TRANS64.TRYWAIT P0, [R8+URZ], R5 ;  /* 0x00000005080075a7 */ /* 0x001064000800017f */
[----:B-1----:R-:W-:Y:S05]  /*6670*/  @!P0 NANOSLEEP.SYNCS 0x989680 ;  /* 0x009896800000895d */ /* 0x002fea0003900000 */
[----:B------:R-:W1:Y:S02]  /*6680*/  @!P0 SYNCS.PHASECHK.TRANS64 P0, [R8+URZ], R5 ;  /* 0x00000005080085a7 */ /* 0x000e64000800007f */
[----:B-1----:R-:W-:Y:S05]  /*6690*/  @!P0 BRA `(.L_x_136) ;  /* 0xfffffffc00f08947 */ /* 0x002fea000383ffff */
[----:B------:R-:W-:Y:S05]  /*66a0*/  BRA `(.L_x_161) ;  /* 0xfffffff400c87947 */ /* 0x000fea000383ffff */
.L_x_137:
[----:B0-----:R0:W1:Y:S02]  /*66b0*/  SYNCS.PHASECHK.TRANS64.TRYWAIT P0, [R9+URZ], R4 ;  /* 0x00000004090075a7 */ /* 0x001064000800017f */
[----:B-1----:R-:W-:Y:S05]  /*66c0*/  @!P0 NANOSLEEP.SYNCS 0x989680 ;  /* 0x009896800000895d */ /* 0x002fea0003900000 */
[----:B------:R-:W1:Y:S02]  /*66d0*/  @!P0 SYNCS.PHASECHK.TRANS64 P0, [R9+URZ], R4 ;  /* 0x00000004090085a7 */ /* 0x000e64000800007f */
[----:B-1----:R-:W-:Y:S05]  /*66e0*/  @!P0 BRA `(.L_x_137) ;  /* 0xfffffffc00f08947 */ /* 0x002fea000383ffff */
[----:B------:R-:W-:Y:S05]  /*66f0*/  BRA `(.L_x_162) ;  /* 0xfffffff400d87947 */ /* 0x000fea000383ffff */
.L_x_138:
[----:B0-----:R0:W1:Y:S02]  /*6700*/  SYNCS.PHASECHK.TRANS64.TRYWAIT P0, [R8+URZ], R5 ;  /* 0x00000005080075a7 */ /* 0x001064000800017f */
[----:B-1----:R-:W-:Y:S05]  /*6710*/  @!P0 NANOSLEEP.SYNCS 0x989680 ;  /* 0x009896800000895d */ /* 0x002fea0003900000 */
[----:B------:R-:W1:Y:S02]  /*6720*/  @!P0 SYNCS.PHASECHK.TRANS64 P0, [R8+URZ], R5 ;  /* 0x00000005080085a7 */ /* 0x000e64000800007f */
[----:B-1----:R-:W-:Y:S05]  /*6730*/  @!P0 BRA `(.L_x_138) ;  /* 0xfffffffc00f08947 */ /* 0x002fea000383ffff */
[----:B------:R-:W-:Y:S05]  /*6740*/  BRA `(.L_x_163) ;  /* 0xfffffff400e87947 */ /* 0x000fea000383ffff */
.L_x_139:
[----:B0-----:R0:W1:Y:S02]  /*6750*/  SYNCS.PHASECHK.TRANS64.TRYWAIT P0, [R9+URZ], R4 ;  /* 0x00000004090075a7 */ /* 0x001064000800017f */
[----:B-1----:R-:W-:Y:S05]  /*6760*/  @!P0 NANOSLEEP.SYNCS 0x989680 ;  /* 0x009896800000895d */ /* 0x002fea0003900000 */
[----:B------:R-:W1:Y:S02]  /*6770*/  @!P0 SYNCS.PHASECHK.TRANS64 P0, [R9+URZ], R4 ;  /* 0x00000004090085a7 */ /* 0x000e64000800007f */
[----:B-1----:R-:W-:Y:S05]  /*6780*/  @!P0 BRA `(.L_x_139) ;  /* 0xfffffffc00f08947 */ /* 0x002fea000383ffff */
[----:B------:R-:W-:Y:S05]  /*6790*/  BRA `(.L_x_164) ;  /* 0xfffffff400f87947 */ /* 0x000fea000383ffff */
.L_x_140:
[----:B0-----:R0:W1:Y:S02]  /*67a0*/  SYNCS.PHASECHK.TRANS64.TRYWAIT P0, [R8+URZ], R5 ;  /* 0x00000005080075a7 */ /* 0x001064000800017f */
[----:B-1----:R-:W-:Y:S05]  /*67b0*/  @!P0 NANOSLEEP.SYNCS 0x989680 ;  /* 0x009896800000895d */ /* 0x002fea0003900000 */
[----:B------:R-:W1:Y:S02]  /*67c0*/  @!P0 SYNCS.PHASECHK.TRANS64 P0, [R8+URZ], R5 ;  /* 0x00000005080085a7 */ /* 0x000e64000800007f */
[----:B-1----:R-:W-:Y:S05]  /*67d0*/  @!P0 BRA `(.L_x_140) ;  /* 0xfffffffc00f08947 */ /* 0x002fea000383ffff */
[----:B------:R-:W-:Y:S05]  /*67e0*/  BRA `(.L_x_165) ;  /* 0xfffffff800087947 */ /* 0x000fea000383ffff */
.L_x_141:
[----:B-1----:R1:W2:Y:S02]  /*67f0*/  SYNCS.PHASECHK.TRANS64.TRYWAIT P0, [R11+URZ], R6 ;  /* 0x000000060b0075a7 */ /* 0x0022a4000800017f */
[----:B--2---:R-:W-:Y:S05]  /*6800*/  @!P0 NANOSLEEP.SYNCS 0x989680 ;  /* 0x009896800000895d */ /* 0x004fea0003900000 */
[----:B------:R-:W2:Y:S02]  /*6810*/  @!P0 SYNCS.PHASECHK.TRANS64 P0, [R11+URZ], R6 ;  /* 0x000000060b0085a7 */ /* 0x000ea4000800007f */
[----:B--2---:R-:W-:Y:S05]  /*6820*/  @!P0 BRA `(.L_x_141) ;  /* 0xfffffffc00f08947 */ /* 0x004fea000383ffff */
[----:B------:R-:W-:Y:S05]  /*6830*/  BRA `(.L_x_166) ;  /* 0xfffffff800107947 */ /* 0x000fea000383ffff */
.L_x_167:
[----:B------:R-:W-:-:S00]  /*6840*/  BRA `(.L_x_167) ;  /* 0xfffffffc00fc7947 */ /* 0x000fc0000383ffff */
[----:B------:R-:W-:-:S00]  /*6850*/  NOP ;  /* 0x0000000000007918 */ /* 0x000fc00000000000 */
        /* <DEDUP_REMOVED lines=10> */
.L_x_168:


//--------------------- .nv.global.init           --------------------------
	.section	.nv.global.init,"aw",@progbits
.nv.global.init:
	.type		$str$22,@object
	.size		$str$22,($str$23 - $str$22)
$str$22:
        /*0000*/ 	.byte	0x6b, 0x5f, 0x74, 0x69, 0x6c, 0x65, 0x5f, 0x63, 0x6f, 0x75, 0x6e, 0x74, 0x20, 0x3e, 0x3d, 0x20
        /*0010*/ 	.byte	0x31, 0x00
	.type		$str$23,@object
	.size		$str$23,(__unnamed_1 - $str$23)
$str$23:
        /*0012*/ 	.byte	0x2f, 0x74, 0x6d, 0x70, 0x2f, 0x63, 0x75, 0x74, 0x6c, 0x61, 0x73, 0x73, 0x5f, 0x73, 0x77, 0x65
        /*0022*/ 	.byte	0x65, 0x70, 0x5f, 0x73, 0x72, 0x63, 0x2f, 0x69, 0x6e, 0x63, 0x6c, 0x75, 0x64, 0x65, 0x2f, 0x63
        /*0032*/ 	.byte	0x75, 0x74, 0x6c, 0x61, 0x73, 0x73, 0x2f, 0x67, 0x65, 0x6d, 0x6d, 0x2f, 0x63, 0x6f, 0x6c, 0x6c
        /*0042*/ 	.byte	0x65, 0x63, 0x74, 0x69, 0x76, 0x65, 0x2f, 0x73, 0x6d, 0x39, 0x30, 0x5f, 0x6d, 0x6d, 0x61, 0x5f
        /*0052*/ 	.byte	0x74, 0x6d, 0x61, 0x5f, 0x67, 0x6d, 0x6d, 0x61, 0x5f, 0x73, 0x73, 0x5f, 0x77, 0x61, 0x72, 0x70
        /*0062*/ 	.byte	0x73, 0x70, 0x65, 0x63, 0x69, 0x61, 0x6c, 0x69, 0x7a, 0x65, 0x64, 0x2e, 0x68, 0x70, 0x70, 0x00
	.type		__unnamed_1,@object
	.size		__unnamed_1,(.L_0 - __unnamed_1)
__unnamed_1:
        /*0072*/ 	.byte	0x76, 0x6f, 0x69, 0x64, 0x20, 0x63, 0x75, 0x74, 0x6c, 0x61, 0x73, 0x73, 0x3a, 0x3a, 0x67, 0x65
        /* <DEDUP_REMOVED lines=172> */
        /*0b42*/ 	.byte	0x6e, 0x74, 0x69, 0x74, 0x79, 0x5d, 0x00
.L_0:


//--------------------- .nv.shared._ZN7cutlass13device_kernelINS_4gemm6kernel13GemmUniversalIN4cute5tupleIJiiiiEEENS1_10collective13CollectiveMmaINS1_34MainloopSm90TmaGmmaWarpSpecializedILi18ENS5_IJNS4_1CILi4EEENSA_ILi1EEESC_EEENS1_35KernelTmaWarpSpecializedCooperativeEEENS5_IJNSA_ILi128EEENSA_ILi64EEESH_EEEaNS5_IJlSC_lEEEaSJ_NS4_8TiledMMAINS4_8MMA_AtomIJNS4_4SM904GMMA26MMA_64x64x32_S32S8S8_SS_TNEEEENS4_6LayoutINS5_IJNSA_ILi2EEESC_SC_EEENS5_IJSC_NSA_ILi0EEEST_EEEEENS5_IJNS4_10UnderscoreESW_SW_EEEEENS4_13SM90_TMA_LOADENS4_14ComposedLayoutINS4_7SwizzleILi2ELi4ELi3EEENS4_18smem_ptr_flag_bitsILi8EEENSQ_INS5_IJNSA_ILi8EEESH_EEENS5_IJSH_SC_EEEEEEEvNS4_8identityENS4_23SM90_TMA_LOAD_MULTICASTES19_vS1A_EENS_8epilogue10collective6detail29Sm90TmaWarpSpecializedAdapterINS1E_15DefaultEpilogueIaSJ_SJ_NS1D_6thread17LinearCombinationIaLi1EiiLNS1I_9ScaleType4KindE0ELNS_15FloatRoundStyleE2EaEENS1_15EpilogueDefaultEEEEEvvEEEEvNT_6ParamsE --------------------------
	.section	.nv.shared._ZN7cutlass13device_kernelINS_4gemm6kernel13GemmUniversalIN4cute5tupleIJiiiiEEENS1_10collective13CollectiveMmaINS1_34MainloopSm90TmaGmmaWarpSpecializedILi18ENS5_IJNS4_1CILi4EEENSA_ILi1EEESC_EEENS1_35KernelTmaWarpSpecializedCooperativeEEENS5_IJNSA_ILi128EEENSA_ILi64EEESH_EEEaNS5_IJlSC_lEEEaSJ_NS4_8TiledMMAINS4_8MMA_AtomIJNS4_4SM904GMMA26MMA_64x64x32_S32S8S8_SS_TNEEEENS4_6LayoutINS5_IJNSA_ILi2EEESC_SC_EEENS5_IJSC_NSA_ILi0EEEST_EEEEENS5_IJNS4_10UnderscoreESW_SW_EEEEENS4_13SM90_TMA_LOADENS4_14ComposedLayoutINS4_7SwizzleILi2ELi4ELi3EEENS4_18smem_ptr_flag_bitsILi8EEENSQ_INS5_IJNSA_ILi8EEESH_EEENS5_IJSH_SC_EEEEEEEvNS4_8identityENS4_23SM90_TMA_LOAD_MULTICASTES19_vS1A_EENS_8epilogue10collective6detail29Sm90TmaWarpSpecializedAdapterINS1E_15DefaultEpilogueIaSJ_SJ_NS1D_6thread17LinearCombinationIaLi1EiiLNS1I_9ScaleType4KindE0ELNS_15FloatRoundStyleE2EaEENS1_15EpilogueDefaultEEEEEvvEEEEvNT_6ParamsE,"aw",@nobits
	.sectionflags	@""
	.align	16
	.zero		1024


//--------------------- .nv.shared.reserved.0     --------------------------
	.section	.nv.shared.reserved.0,"aw",@nobits
	.weak		__nv_reservedSMEM_offset_0_alias
	.size		__nv_reservedSMEM_offset_0_alias, 0, 0
	.other		__nv_reservedSMEM_offset_0_alias,@"STO_CUDA_RESERVED_SHARED STV_DEFAULT"
__nv_reservedSMEM_offset_0_alias:
	.zero		0


//--------------------- .nv.global                --------------------------
	.section	.nv.global,"aw",@nobits
.nv.global:
	.type		_ZN40_INTERNAL_5989382d_4_k_cu_23809bee_194204cute1_E,@object
	.size		_ZN40_INTERNAL_5989382d_4_k_cu_23809bee_194204cute1_E,(_ZN40_INTERNAL_5989382d_4_k_cu_23809bee_194204cuda3std3__45__cpo6cbeginE - _ZN40_INTERNAL_5989382d_4_k_cu_23809bee_194204cute1_E)
_ZN40_INTERNAL_5989382d_4_k_cu_23809bee_194204cute1_E:
	.zero		1
	.type		_ZN40_INTERNAL_5989382d_4_k_cu_23809bee_194204cuda3std3__45__cpo6cbeginE,@object
	.size		_ZN40_INTERNAL_5989382d_4_k_cu_23809bee_194204cuda3std3__45__cpo6cbeginE,(_ZN40_INTERNAL_5989382d_4_k_cu_23809bee_194204cuda3std3__48in_placeE - _ZN40_INTERNAL_5989382d_4_k_cu_23809bee_194204cuda3std3__45__cpo6cbeginE)
_ZN40_INTERNAL_5989382d_4_k_cu_23809bee_194204cuda3std3__45__cpo6cbeginE:
	.zero		1
	.type		_ZN40_INTERNAL_5989382d_4_k_cu_23809bee_194204cuda3std3__48in_placeE,@object
	.size		_ZN40_INTERNAL_5989382d_4_k_cu_23809bee_194204cuda3std3__48in_placeE,(_ZN40_INTERNAL_5989382d_4_k_cu_23809bee_194204cuda3std6ranges3__45__cpo9iter_moveE - _ZN40_INTERNAL_5989382d_4_k_cu_23809bee_194204cuda3std3__48in_placeE)
_ZN40_INTERNAL_5989382d_4_k_cu_23809bee_194204cuda3std3__48in_placeE:
	.zero		1
	.type		_ZN40_INTERNAL_5989382d_4_k_cu_23809bee_194204cuda3std6ranges3__45__cpo9iter_moveE,@object
	.size		_ZN40_INTERNAL_5989382d_4_k_cu_23809bee_194204cuda3std6ranges3__45__cpo9iter_moveE,(_ZN40_INTERNAL_5989382d_4_k_cu_23809bee_194204cuda3std3__45__cpo5beginE - _ZN40_INTERNAL_5989382d_4_k_cu_23809bee_194204cuda3std6ranges3__45__cpo9iter_moveE)
_ZN40_INTERNAL_5989382d_4_k_cu_23809bee_194204cuda3std6ranges3__45__cpo9iter_moveE:
	.zero		1
	.type		_ZN40_INTERNAL_5989382d_4_k_cu_23809bee_194204cuda3std3__45__cpo5beginE,@object
	.size		_ZN40_INTERNAL_5989382d_4_k_cu_23809bee_194204cuda3std3__45__cpo5beginE,(_ZN40_INTERNAL_5989382d_4_k_cu_23809bee_194204cuda3std3__442_GLOBAL__N__5989382d_4_k_cu_23809bee_194206ignoreE - _ZN40_INTERNAL_5989382d_4_k_cu_23809bee_194204cuda3std3__45__cpo5beginE)
_ZN40_INTERNAL_5989382d_4_k_cu_23809bee_194204cuda3std3__45__cpo5beginE:
	.zero		1
	.type		_ZN40_INTERNAL_5989382d_4_k_cu_23809bee_194204cuda3std3__442_GLOBAL__N__5989382d_4_k_cu_23809bee_194206ignoreE,@object
	.size		_ZN40_INTERNAL_5989382d_4_k_cu_23809bee_194204cuda3std3__442_GLOBAL__N__5989382d_4_k_cu_23809bee_194206ignoreE,(_ZN40_INTERNAL_5989382d_4_k_cu_23809bee_194204cute7productE - _ZN40_INTERNAL_5989382d_4_k_cu_23809bee_194204cuda3std3__442_GLOBAL__N__5989382d_4_k_cu_23809bee_194206ignoreE)
_ZN40_INTERNAL_5989382d_4_k_cu_23809bee_194204cuda3std3__442_GLOBAL__N__5989382d_4_k_cu_23809bee_194206ignoreE:
	.zero		1
	.type		_ZN40_INTERNAL_5989382d_4_k_cu_23809bee_194204cute7productE,@object
	.size		_ZN40_INTERNAL_5989382d_4_k_cu_23809bee_194204cute7productE,(_ZN40_INTERNAL_5989382d_4_k_cu_23809bee_194204cuda3std3__45__cpo3endE - _ZN40_INTERNAL_5989382d_4_k_cu_23809bee_194204cute7productE)
_ZN40_INTERNAL_5989382d_4_k_cu_23809bee_194204cute7productE:
	.zero		1
	.type		_ZN40_INTERNAL_5989382d_4_k_cu_23809bee_194204cuda3std3__45__cpo3endE,@object
	.size		_ZN40_INTERNAL_5989382d_4_k_cu_23809bee_194204cuda3std3__45__cpo3endE,(_ZN40_INTERNAL_5989382d_4_k_cu_23809bee_194204cuda3std3__419piecewise_constructE - _ZN40_INTERNAL_5989382d_4_k_cu_23809bee_194204cuda3std3__45__cpo3endE)
_ZN40_INTERNAL_5989382d_4_k_cu_23809bee_194204cuda3std3__45__cpo3endE:
	.zero		1
	.type		_ZN40_INTERNAL_5989382d_4_k_cu_23809bee_194204cuda3std3__419piecewise_constructE,@object
	.size		_ZN40_INTERNAL_5989382d_4_k_cu_23809bee_194204cuda3std3__419piecewise_constructE,(_ZN40_INTERNAL_5989382d_4_k_cu_23809bee_194204cuda3std3__45__cpo4cendE - _ZN40_INTERNAL_5989382d_4_k_cu_23809bee_194204cuda3std3__419piecewise_constructE)
_ZN40_INTERNAL_5989382d_4_k_cu_23809bee_194204cuda3std3__419piecewise_constructE:
	.zero		1
	.type		_ZN40_INTERNAL_5989382d_4_k_cu_23809bee_194204cuda3std3__45__cpo4cendE,@object
	.size		_ZN40_INTERNAL_5989382d_4_k_cu_23809bee_194204cuda3std3__45__cpo4cendE,(_ZN40_INTERNAL_5989382d_4_k_cu_23809bee_194204cuda3std6ranges3__45__cpo4swapE - _ZN40_INTERNAL_5989382d_4_k_cu_23809bee_194204cuda3std3__45__cpo4cendE)
_ZN40_INTERNAL_5989382d_4_k_cu_23809bee_194204cuda3std3__45__cpo4cendE:
	.zero		1
	.type		_ZN40_INTERNAL_5989382d_4_k_cu_23809bee_194204cuda3std6ranges3__45__cpo4swapE,@object
	.size		_ZN40_INTERNAL_5989382d_4_k_cu_23809bee_194204cuda3std6ranges3__45__cpo4swapE,(.L_8 - _ZN40_INTERNAL_5989382d_4_k_cu_23809bee_194204cuda3std6ranges3__45__cpo4swapE)
_ZN40_INTERNAL_5989382d_4_k_cu_23809bee_194204cuda3std6ranges3__45__cpo4swapE:
	.zero		1
.L_8:


//--------------------- .nv.constant0._ZN7cutlass13device_kernelINS_4gemm6kernel13GemmUniversalIN4cute5tupleIJiiiiEEENS1_10collective13CollectiveMmaINS1_34MainloopSm90TmaGmmaWarpSpecializedILi18ENS5_IJNS4_1CILi4EEENSA_ILi1EEESC_EEENS1_35KernelTmaWarpSpecializedCooperativeEEENS5_IJNSA_ILi128EEENSA_ILi64EEESH_EEEaNS5_IJlSC_lEEEaSJ_NS4_8TiledMMAINS4_8MMA_AtomIJNS4_4SM904GMMA26MMA_64x64x32_S32S8S8_SS_TNEEEENS4_6LayoutINS5_IJNSA_ILi2EEESC_SC_EEENS5_IJSC_NSA_ILi0EEEST_EEEEENS5_IJNS4_10UnderscoreESW_SW_EEEEENS4_13SM90_TMA_LOADENS4_14ComposedLayoutINS4_7SwizzleILi2ELi4ELi3EEENS4_18smem_ptr_flag_bitsILi8EEENSQ_INS5_IJNSA_ILi8EEESH_EEENS5_IJSH_SC_EEEEEEEvNS4_8identityENS4_23SM90_TMA_LOAD_MULTICASTES19_vS1A_EENS_8epilogue10collective6detail29Sm90TmaWarpSpecializedAdapterINS1E_15DefaultEpilogueIaSJ_SJ_NS1D_6thread17LinearCombinationIaLi1EiiLNS1I_9ScaleType4KindE0ELNS_15FloatRoundStyleE2EaEENS1_15EpilogueDefaultEEEEEvvEEEEvNT_6ParamsE --------------------------
	.section	.nv.constant0._ZN7cutlass13device_kernelINS_4gemm6kernel13GemmUniversalIN4cute5tupleIJiiiiEEENS1_10collective13CollectiveMmaINS1_34MainloopSm90TmaGmmaWarpSpecializedILi18ENS5_IJNS4_1CILi4EEENSA_ILi1EEESC_EEENS1_35KernelTmaWarpSpecializedCooperativeEEENS5_IJNSA_ILi128EEENSA_ILi64EEESH_EEEaNS5_IJlSC_lEEEaSJ_NS4_8TiledMMAINS4_8MMA_AtomIJNS4_4SM904GMMA26MMA_64x64x32_S32S8S8_SS_TNEEEENS4_6LayoutINS5_IJNSA_ILi2EEESC_SC_EEENS5_IJSC_NSA_ILi0EEEST_EEEEENS5_IJNS4_10UnderscoreESW_SW_EEEEENS4_13SM90_TMA_LOADENS4_14ComposedLayoutINS4_7SwizzleILi2ELi4ELi3EEENS4_18smem_ptr_flag_bitsILi8EEENSQ_INS5_IJNSA_ILi8EEESH_EEENS5_IJSH_SC_EEEEEEEvNS4_8identityENS4_23SM90_TMA_LOAD_MULTICASTES19_vS1A_EENS_8epilogue10collective6detail29Sm90TmaWarpSpecializedAdapterINS1E_15DefaultEpilogueIaSJ_SJ_NS1D_6thread17LinearCombinationIaLi1EiiLNS1I_9ScaleType4KindE0ELNS_15FloatRoundStyleE2EaEENS1_15EpilogueDefaultEEEEEvvEEEEvNT_6ParamsE,"a",@progbits
	.sectionflags	@""
	.align	4
.nv.constant0._ZN7cutlass13device_kernelINS_4gemm6kernel13GemmUniversalIN4cute5tupleIJiiiiEEENS1_10collective13CollectiveMmaINS1_34MainloopSm90TmaGmmaWarpSpecializedILi18ENS5_IJNS4_1CILi4EEENSA_ILi1EEESC_EEENS1_35KernelTmaWarpSpecializedCooperativeEEENS5_IJNSA_ILi128EEENSA_ILi64EEESH_EEEaNS5_IJlSC_lEEEaSJ_NS4_8TiledMMAINS4_8MMA_AtomIJNS4_4SM904GMMA26MMA_64x64x32_S32S8S8_SS_TNEEEENS4_6LayoutINS5_IJNSA_ILi2EEESC_SC_EEENS5_IJSC_NSA_ILi0EEEST_EEEEENS5_IJNS4_10UnderscoreESW_SW_EEEEENS4_13SM90_TMA_LOADENS4_14ComposedLayoutINS4_7SwizzleILi2ELi4ELi3EEENS4_18smem_ptr_flag_bitsILi8EEENSQ_INS5_IJNSA_ILi8EEESH_EEENS5_IJSH_SC_EEEEEEEvNS4_8identityENS4_23SM90_TMA_LOAD_MULTICASTES19_vS1A_EENS_8epilogue10collective6detail29Sm90TmaWarpSpecializedAdapterINS1E_15DefaultEpilogueIaSJ_SJ_NS1D_6thread17LinearCombinationIaLi1EiiLNS1I_9ScaleType4KindE0ELNS_15FloatRoundStyleE2EaEENS1_15EpilogueDefaultEEEEEvvEEEEvNT_6ParamsE:
	.zero		1664


//--------------------- SYMBOLS --------------------------

	.type		.nv.reservedSmem.offset0,@object
	.size		.nv.reservedSmem.offset0,0x4
	.type		__assertfail,@function
